	.target	sm_100a

	.elftype	@"ET_EXEC"


//--------------------- .note.nv.tkinfo           --------------------------
	.section	.note.nv.tkinfo,"",@"SHT_NOTE"
	.sectionflags	@"SHF_NOTE_NV_TKINFO"
	.tkinfo
        /*0018*/ 	.word	0x00000081
        /*0030*/ 	.string	""
        /*0030*/ 	.string	"ptxas-blackwell"
        /*0030*/ 	.string	"Cuda compilation tools, release 12.9, V12.9.86"
        /*0030*/ 	.string	"Build cuda_12.9.r12.9/compiler.36037853_0"
        /*0030*/ 	.string	"-v  -suppress-debug-info  -lineinfo  -arch sm_100a "



//--------------------- .note.nv.cuver            --------------------------
	.section	.note.nv.cuver,"",@"SHT_NOTE"
	.sectionflags	@"SHF_NOTE_NV_CUVER"
        /*0018*/ 	.short	0x0001
        /*001a*/ 	.short	0x0064
        /*001c*/ 	.short	0x0001
        /*001e*/ 	.short	0x0000
        /*0020*/ 	.short	0x0001
        /*0022*/ 	.short	0x0000


//--------------------- .nv.info                  --------------------------
	.section	.nv.info,"",@"SHT_CUDA_INFO"
	.align	4


	//----- nvinfo : EIATTR_REGCOUNT
	.align		4
        /*0000*/ 	.byte	0x04, 0x2f
        /*0002*/ 	.short	(.L_4 - .L_3)
	.align		4
.L_3:
        /*0004*/ 	.word	index@(gluon_tcgen05)
        /*0008*/ 	.word	0x00000047


	//----- nvinfo : EIATTR_FRAME_SIZE
	.align		4
.L_4:
        /*000c*/ 	.byte	0x04, 0x11
        /*000e*/ 	.short	(.L_6 - .L_5)
	.align		4
.L_5:
        /*0010*/ 	.word	index@($__internal_2_$__cuda_sm10x_tcgen05_guardrail_trap_unallocated_columns_being_dealloced)
        /*0014*/ 	.word	0x00000000


	//----- nvinfo : EIATTR_FRAME_SIZE
	.align		4
.L_6:
        /*0018*/ 	.byte	0x04, 0x11
        /*001a*/ 	.short	(.L_8 - .L_7)
	.align		4
.L_7:
        /*001c*/ 	.word	index@($__internal_1_$__cuda_sm10x_tcgen05_guardrail_trap_phase_invalid_during_alloc)
        /*0020*/ 	.word	0x00000000


	//----- nvinfo : EIATTR_FRAME_SIZE
	.align		4
.L_8:
        /*0024*/ 	.byte	0x04, 0x11
        /*0026*/ 	.short	(.L_10 - .L_9)
	.align		4
.L_9:
        /*0028*/ 	.word	index@($__internal_0_$__cuda_sm10x_tcgen05_guardrail_trap_col_being_dealloced_not_returned_by_alloc)
        /*002c*/ 	.word	0x00000000


	//----- nvinfo : EIATTR_FRAME_SIZE
	.align		4
.L_10:
        /*0030*/ 	.byte	0x04, 0x11
        /*0032*/ 	.short	(.L_12 - .L_11)
	.align		4
.L_11:
        /*0034*/ 	.word	index@(gluon_tcgen05)
        /*0038*/ 	.word	0x00000000


	//----- nvinfo : EIATTR_MIN_STACK_SIZE
	.align		4
.L_12:
        /*003c*/ 	.byte	0x04, 0x12
        /*003e*/ 	.short	(.L_14 - .L_13)
	.align		4
.L_13:
        /*0040*/ 	.word	index@(gluon_tcgen05)
        /*0044*/ 	.word	0x00000000
.L_14:


//--------------------- .nv.info.gluon_tcgen05    --------------------------
	.section	.nv.info.gluon_tcgen05,"",@"SHT_CUDA_INFO"
	.sectionflags	@""
	.align	4


	//----- nvinfo : EIATTR_CUDA_API_VERSION
	.align		4
        /*0000*/ 	.byte	0x04, 0x37
        /*0002*/ 	.short	(.L_16 - .L_15)
.L_15:
        /*0004*/ 	.word	0x00000081


	//----- nvinfo : EIATTR_KPARAM_INFO
	.align		4
.L_16:
        /*0008*/ 	.byte	0x04, 0x17
        /*000a*/ 	.short	(.L_18 - .L_17)
.L_17:
        /*000c*/ 	.word	0x00000000
        /*0010*/ 	.short	0x000a
        /*0012*/ 	.short	0x0048
        /*0014*/ 	.byte	0x00, 0xf4, 0x21, 0x00


	//----- nvinfo : EIATTR_KPARAM_INFO
	.align		4
.L_18:
        /*0018*/ 	.byte	0x04, 0x17
        /*001a*/ 	.short	(.L_20 - .L_19)
.L_19:
        /*001c*/ 	.word	0x00000000
        /*0020*/ 	.short	0x0009
        /*0022*/ 	.short	0x0040
        /*0024*/ 	.byte	0x00, 0xf4, 0x21, 0x00


	//----- nvinfo : EIATTR_KPARAM_INFO
	.align		4
.L_20:
        /*0028*/ 	.byte	0x04, 0x17
        /*002a*/ 	.short	(.L_22 - .L_21)
.L_21:
        /*002c*/ 	.word	0x00000000
        /*0030*/ 	.short	0x0008
        /*0032*/ 	.short	0x0038
        /*0034*/ 	.byte	0x00, 0xf0, 0x21, 0x00


	//----- nvinfo : EIATTR_KPARAM_INFO
	.align		4
.L_22:
        /*0038*/ 	.byte	0x04, 0x17
        /*003a*/ 	.short	(.L_24 - .L_23)
.L_23:
        /*003c*/ 	.word	0x00000000
        /*0040*/ 	.short	0x0007
        /*0042*/ 	.short	0x0030
        /*0044*/ 	.byte	0x00, 0xf0, 0x21, 0x00


	//----- nvinfo : EIATTR_KPARAM_INFO
	.align		4
.L_24:
        /*0048*/ 	.byte	0x04, 0x17
        /*004a*/ 	.short	(.L_26 - .L_25)
.L_25:
        /*004c*/ 	.word	0x00000000
        /*0050*/ 	.short	0x0006
        /*0052*/ 	.short	0x0028
        /*0054*/ 	.byte	0x00, 0xf0, 0x21, 0x00


	//----- nvinfo : EIATTR_KPARAM_INFO
	.align		4
.L_26:
        /*0058*/ 	.byte	0x04, 0x17
        /*005a*/ 	.short	(.L_28 - .L_27)
.L_27:
        /*005c*/ 	.word	0x00000000
        /*0060*/ 	.short	0x0005
        /*0062*/ 	.short	0x0020
        /*0064*/ 	.byte	0x00, 0xf0, 0x11, 0x00


	//----- nvinfo : EIATTR_KPARAM_INFO
	.align		4
.L_28:
        /*0068*/ 	.byte	0x04, 0x17
        /*006a*/ 	.short	(.L_30 - .L_29)
.L_29:
        /*006c*/ 	.word	0x00000000
        /*0070*/ 	.short	0x0004
        /*0072*/ 	.short	0x001c
        /*0074*/ 	.byte	0x00, 0xf0, 0x11, 0x00


	//----- nvinfo : EIATTR_KPARAM_INFO
	.align		4
.L_30:
        /*0078*/ 	.byte	0x04, 0x17
        /*007a*/ 	.short	(.L_32 - .L_31)
.L_31:
        /*007c*/ 	.word	0x00000000
        /*0080*/ 	.short	0x0003
        /*0082*/ 	.short	0x0018
        /*0084*/ 	.byte	0x00, 0xf0, 0x11, 0x00


	//----- nvinfo : EIATTR_KPARAM_INFO
	.align		4
.L_32:
        /*0088*/ 	.byte	0x04, 0x17
        /*008a*/ 	.short	(.L_34 - .L_33)
.L_33:
        /*008c*/ 	.word	0x00000000
        /*0090*/ 	.short	0x0002
        /*0092*/ 	.short	0x0010
        /*0094*/ 	.byte	0x00, 0xf4, 0x21, 0x00


	//----- nvinfo : EIATTR_KPARAM_INFO
	.align		4
.L_34:
        /*0098*/ 	.byte	0x04, 0x17
        /*009a*/ 	.short	(.L_36 - .L_35)
.L_35:
        /*009c*/ 	.word	0x00000000
        /*00a0*/ 	.short	0x0001
        /*00a2*/ 	.short	0x0008
        /*00a4*/ 	.byte	0x00, 0xf4, 0x21, 0x00


	//----- nvinfo : EIATTR_KPARAM_INFO
	.align		4
.L_36:
        /*00a8*/ 	.byte	0x04, 0x17
        /*00aa*/ 	.short	(.L_38 - .L_37)
.L_37:
        /*00ac*/ 	.word	0x00000000
        /*00b0*/ 	.short	0x0000
        /*00b2*/ 	.short	0x0000
        /*00b4*/ 	.byte	0x00, 0xf4, 0x21, 0x00


	//----- nvinfo : EIATTR_AT_ENTRY_FRAGMENTS
	.align		4
.L_38:
        /*00b8*/ 	.byte	0x04, 0x4f
        /*00ba*/ 	.short	(.L_40 - .L_39)


	//   ....[0]....
.L_39:
        /*00bc*/ 	.word	0x00000004


	//----- nvinfo : EIATTR_RESERVED_SMEM_USED
	.align		4
.L_40:
        /*00c0*/ 	.byte	0x01, 0x41
	.zero		2


	//----- nvinfo : EIATTR_SPARSE_MMA_MASK
	.align		4
        /*00c4*/ 	.byte	0x03, 0x50
        /*00c6*/ 	.short	0x0000


	//----- nvinfo : EIATTR_TCGEN05_1CTA_USED
	.align		4
        /*00c8*/ 	.byte	0x01, 0x51
	.zero		2


	//----- nvinfo : EIATTR_MAXREG_COUNT
	.align		4
        /*00cc*/ 	.byte	0x03, 0x1b
        /*00ce*/ 	.short	0x00ff


	//----- nvinfo : EIATTR_NUM_BARRIERS
	.align		4
        /*00d0*/ 	.byte	0x02, 0x4c
        /*00d2*/ 	.byte	0x01
	.zero		1


	//----- nvinfo : EIATTR_INT_WARP_WIDE_INSTR_OFFSETS
	.align		4
        /*00d4*/ 	.byte	0x04, 0x31
        /*00d6*/ 	.short	(.L_42 - .L_41)


	//   ....[0]....
.L_41:
        /*00d8*/ 	.word	0x00001750


	//   ....[1]....
        /*00dc*/ 	.word	0x00001770


	//   ....[2]....
        /*00e0*/ 	.word	0x000017f0


	//   ....[3]....
        /*00e4*/ 	.word	0x00001ac0


	//   ....[4]....
        /*00e8*/ 	.word	0x00001ad0


	//   ....[5]....
        /*00ec*/ 	.word	0x00001b30


	//   ....[6]....
        /*00f0*/ 	.word	0x00001b40


	//   ....[7]....
        /*00f4*/ 	.word	0x00001e10


	//   ....[8]....
        /*00f8*/ 	.word	0x00001e20


	//   ....[9]....
        /*00fc*/ 	.word	0x00001fa0


	//   ....[10]....
        /*0100*/ 	.word	0x00001fd0


	//   ....[11]....
        /*0104*/ 	.word	0x00002000


	//   ....[12]....
        /*0108*/ 	.word	0x00002020


	//   ....[13]....
        /*010c*/ 	.word	0x00002320


	//   ....[14]....
        /*0110*/ 	.word	0x00002330


	//   ....[15]....
        /*0114*/ 	.word	0x000026a0


	//   ....[16]....
        /*0118*/ 	.word	0x000026b0


	//   ....[17]....
        /*011c*/ 	.word	0x00002ba0


	//   ....[18]....
        /*0120*/ 	.word	0x00002bf0


	//----- nvinfo : EIATTR_COOP_GROUP_MASK_REGIDS
	.align		4
.L_42:
        /*0124*/ 	.byte	0x04, 0x29
        /*0126*/ 	.short	(.L_44 - .L_43)


	//   ....[0]....
.L_43:
        /*0128*/ 	.word	0xffffffff


	//   ....[1]....
        /*012c*/ 	.word	0xffffffff


	//   ....[2]....
        /*0130*/ 	.word	0xffffffff


	//   ....[3]....
        /*0134*/ 	.word	0xffffffff


	//   ....[4]....
        /*0138*/ 	.word	0xffffffff


	//   ....[5]....
        /*013c*/ 	.word	0xffffffff


	//   ....[6]....
        /*0140*/ 	.word	0xffffffff


	//   ....[7]....
        /*0144*/ 	.word	0xffffffff


	//   ....[8]....
        /*0148*/ 	.word	0xffffffff


	//   ....[9]....
        /*014c*/ 	.word	0xffffffff


	//----- nvinfo : EIATTR_COOP_GROUP_INSTR_OFFSETS
	.align		4
.L_44:
        /*0150*/ 	.byte	0x04, 0x28
        /*0152*/ 	.short	(.L_46 - .L_45)


	//   ....[0]....
.L_45:
        /*0154*/ 	.word	0x00000050


	//   ....[1]....
        /*0158*/ 	.word	0x00000310


	//   ....[2]....
        /*015c*/ 	.word	0x00000500


	//   ....[3]....
        /*0160*/ 	.word	0x000009a0


	//   ....[4]....
        /*0164*/ 	.word	0x00000ae0


	//   ....[5]....
        /*0168*/ 	.word	0x00000fe0


	//   ....[6]....
        /*016c*/ 	.word	0x00001120


	//   ....[7]....
        /*0170*/ 	.word	0x00001610


	//   ....[8]....
        /*0174*/ 	.word	0x00002a30


	//   ....[9]....
        /*0178*/ 	.word	0x00002ca0


	//----- nvinfo : EIATTR_VRC_CTA_INIT_COUNT
	.align		4
.L_46:
        /*017c*/ 	.byte	0x02, 0x4a
        /*017e*/ 	.byte	0x80
	.zero		1


	//----- nvinfo : EIATTR_MBARRIER_INSTR_OFFSETS
	.align		4
        /*0180*/ 	.byte	0x04, 0x39
        /*0182*/ 	.short	(.L_48 - .L_47)


	//   ....[0]....
.L_47:
        /*0184*/ 	.word	0x00001810
        /*0188*/ 	.word	0x000000ff
        /*018c*/ 	.word	0x00012000
        /*0190*/ 	.short	0x0100
        /*0192*/ 	.byte	0x08
	.zero		1


	//   ....[1]....
        /*0194*/ 	.word	0x00001820
        /*0198*/ 	.word	0x000000ff
        /*019c*/ 	.word	0x00012020
        /*01a0*/ 	.short	0x0100
        /*01a2*/ 	.byte	0x08
	.zero		1


	//   ....[2]....
        /*01a4*/ 	.word	0x000018d0
        /*01a8*/ 	.word	0x000000ff
        /*01ac*/ 	.word	0x00012008
        /*01b0*/ 	.short	0x0100
        /*01b2*/ 	.byte	0x08
	.zero		1


	//   ....[3]....
        /*01b4*/ 	.word	0x000018e0
        /*01b8*/ 	.word	0x000000ff
        /*01bc*/ 	.word	0x00012028
        /*01c0*/ 	.short	0x0100
        /*01c2*/ 	.byte	0x08
	.zero		1


	//   ....[4]....
        /*01c4*/ 	.word	0x000019f0
        /*01c8*/ 	.word	0x000000ff
        /*01cc*/ 	.word	0x00012010
        /*01d0*/ 	.short	0x0100
        /*01d2*/ 	.byte	0x08
	.zero		1


	//   ....[5]....
        /*01d4*/ 	.word	0x00001a00
        /*01d8*/ 	.word	0x000000ff
        /*01dc*/ 	.word	0x00012030
        /*01e0*/ 	.short	0x0100
        /*01e2*/ 	.byte	0x08
	.zero		1


	//   ....[6]....
        /*01e4*/ 	.word	0x00001bd0
        /*01e8*/ 	.word	0x000000ff
        /*01ec*/ 	.word	0x00012000
        /*01f0*/ 	.short	0x010a
        /*01f2*/ 	.byte	0x08
	.zero		1


	//   ....[7]....
        /*01f4*/ 	.word	0x00001e70
        /*01f8*/ 	.word	0x000000ff
        /*01fc*/ 	.word	0x00012020
        /*0200*/ 	.short	0x010a
        /*0202*/ 	.byte	0x08
	.zero		1


	//   ....[8]....
        /*0204*/ 	.word	0x000020a0
        /*0208*/ 	.word	0x000000ff
        /*020c*/ 	.word	0x00012000
        /*0210*/ 	.short	0x010a
        /*0212*/ 	.byte	0x1c
	.zero		1


	//   ....[9]....
        /*0214*/ 	.word	0x00002370
        /*0218*/ 	.word	0x000000ff
        /*021c*/ 	.word	0x00012020
        /*0220*/ 	.short	0x010a
        /*0222*/ 	.byte	0x1c
	.zero		1


	//   ....[10]....
        /*0224*/ 	.word	0x00002440
        /*0228*/ 	.word	0x000000ff
        /*022c*/ 	.word	0x00012000
        /*0230*/ 	.short	0x0108
        /*0232*/ 	.byte	0x08
	.zero		1


	//   ....[11]....
        /*0234*/ 	.word	0x00002450
        /*0238*/ 	.word	0x000000ff
        /*023c*/ 	.word	0x00012020
        /*0240*/ 	.short	0x0108
        /*0242*/ 	.byte	0x08
	.zero		1


	//   ....[12]....
        /*0244*/ 	.word	0x000024a0
        /*0248*/ 	.word	0x000000ff
        /*024c*/ 	.word	0x00012008
        /*0250*/ 	.short	0x0108
        /*0252*/ 	.byte	0x08
	.zero		1


	//   ....[13]....
        /*0254*/ 	.word	0x000024b0
        /*0258*/ 	.word	0x000000ff
        /*025c*/ 	.word	0x00012028
        /*0260*/ 	.short	0x0108
        /*0262*/ 	.byte	0x08
	.zero		1


	//   ....[14]....
        /*0264*/ 	.word	0x00002500
        /*0268*/ 	.word	0x000000ff
        /*026c*/ 	.word	0x00012010
        /*0270*/ 	.short	0x0108
        /*0272*/ 	.byte	0x08
	.zero		1


	//   ....[15]....
        /*0274*/ 	.word	0x00002510
        /*0278*/ 	.word	0x000000ff
        /*027c*/ 	.word	0x00012030
        /*0280*/ 	.short	0x0108
        /*0282*/ 	.byte	0x08
	.zero		1


	//   ....[16]....
        /*0284*/ 	.word	0x00002cc0
        /*0288*/ 	.word	0x000000ff
        /*028c*/ 	.word	0x00012000
        /*0290*/ 	.short	0x010a
        /*0292*/ 	.byte	0x08
	.zero		1


	//   ....[17]....
        /*0294*/ 	.word	0x00002cf0
        /*0298*/ 	.word	0x000000ff
        /*029c*/ 	.word	0x00012020
        /*02a0*/ 	.short	0x010a
        /*02a2*/ 	.byte	0x08
	.zero		1


	//   ....[18]....
        /*02a4*/ 	.word	0x00002d20
        /*02a8*/ 	.word	0x000000ff
        /*02ac*/ 	.word	0x00012000
        /*02b0*/ 	.short	0x010a
        /*02b2*/ 	.byte	0x1c
	.zero		1


	//   ....[19]....
        /*02b4*/ 	.word	0x00002d50
        /*02b8*/ 	.word	0x000000ff
        /*02bc*/ 	.word	0x00012020
        /*02c0*/ 	.short	0x010a
        /*02c2*/ 	.byte	0x1c
	.zero		1


	//----- nvinfo : EIATTR_NUM_MBARRIERS
	.align		4
.L_48:
        /*02c4*/ 	.byte	0x03, 0x38
        /*02c6*/ 	.short	0x0006


	//----- nvinfo : EIATTR_EXIT_INSTR_OFFSETS
	.align		4
        /*02c8*/ 	.byte	0x04, 0x1c
        /*02ca*/ 	.short	(.L_50 - .L_49)


	//   ....[0]....
.L_49:
        /*02cc*/ 	.word	0x00002cb0


	//----- nvinfo : EIATTR_REQNTID
	.align		4
.L_50:
        /*02d0*/ 	.byte	0x04, 0x10
        /*02d2*/ 	.short	(.L_52 - .L_51)
.L_51:
        /*02d4*/ 	.word	0x00000080
        /*02d8*/ 	.word	0x00000001
        /*02dc*/ 	.word	0x00000001


	//----- nvinfo : EIATTR_CRS_STACK_SIZE
	.align		4
.L_52:
        /*02e0*/ 	.byte	0x04, 0x1e
        /*02e2*/ 	.short	(.L_54 - .L_53)
.L_53:
        /*02e4*/ 	.word	0x00000000


	//----- nvinfo : EIATTR_CBANK_PARAM_SIZE
	.align		4
.L_54:
        /*02e8*/ 	.byte	0x03, 0x19
        /*02ea*/ 	.short	0x0050


	//----- nvinfo : EIATTR_PARAM_CBANK
	.align		4
        /*02ec*/ 	.byte	0x04, 0x0a
        /*02ee*/ 	.short	(.L_56 - .L_55)
	.align		4
.L_55:
        /*02f0*/ 	.word	index@(.nv.constant0.gluon_tcgen05)
        /*02f4*/ 	.short	0x0380
        /*02f6*/ 	.short	0x0050


	//----- nvinfo : EIATTR_SW_WAR
	.align		4
.L_56:
        /*02f8*/ 	.byte	0x04, 0x36
        /*02fa*/ 	.short	(.L_58 - .L_57)
.L_57:
        /*02fc*/ 	.word	0x00000008
.L_58:


//--------------------- .nv.compat                --------------------------
	.section	.nv.compat,"",@"SHT_CUDA_COMPAT_INFO"
	.align	4
        /*0000*/ 	.byte	0x02, 0x02, 0x02, 0x00, 0x02, 0x05, 0x05, 0x00, 0x02, 0x03, 0x03, 0x00, 0x02, 0x06, 0x01, 0x00


//--------------------- .nv.callgraph             --------------------------
	.section	.nv.callgraph,"",@"SHT_CUDA_CALLGRAPH"
	.align	4
	.sectionentsize	8
	.align		4
        /*0000*/ 	.word	0x00000000
	.align		4
        /*0004*/ 	.word	0xffffffff
	.align		4
        /*0008*/ 	.word	0x00000000
	.align		4
        /*000c*/ 	.word	0xfffffffe
	.align		4
        /*0010*/ 	.word	0x00000000
	.align		4
        /*0014*/ 	.word	0xfffffffd
	.align		4
        /*0018*/ 	.word	0x00000000
	.align		4
        /*001c*/ 	.word	0xfffffffc


//--------------------- .text.gluon_tcgen05       --------------------------
	.section	.text.gluon_tcgen05,"ax",@progbits
	.align	128
        .global         gluon_tcgen05
        .type           gluon_tcgen05,@function
        .size           gluon_tcgen05,(.L_x_81 - gluon_tcgen05)
        .other          gluon_tcgen05,@"STO_CUDA_ENTRY STV_DEFAULT"
gluon_tcgen05:
.text.gluon_tcgen05:
[----:B------:R-:W1:Y:S01]  /*0000*/  LDC R1, c[0x0][0x37c] ;  /* 0x0000df00ff017b82 */ /* 0x000e620000000800 */
[----:B------:R-:W2:Y:S02]  /*0010*/  S2R R0, SR_TID.X ;  /* 0x0000000000007919 */ /* 0x000ea40000002100 */
[----:B--2---:R-:W-:-:S13]  /*0020*/  ISETP.GE.U32.AND P2, PT, R0, 0x20, PT ;  /* 0x000000200000780c */ /* 0x004fda0003f46070 */
[----:B------:R-:W-:Y:S05]  /*0030*/  @P2 BRA `(.L_x_0) ;  /* 0x0000000000b82947 */ /* 0x000fea0003800000 */
[----:B------:R-:W2:Y:S01]  /*0040*/  S2UR UR6, SR_CgaCtaId ;  /* 0x00000000000679c3 */ /* 0x000ea20000008800 */
[----:B------:R-:W-:Y:S01]  /*0050*/  NOP ;  /* 0x0000000000007918 */ /* 0x000fe20000000000 */
[----:B------:R-:W-:Y:S02]  /*0060*/  UMOV UR4, 0x40 ;  /* 0x0000004000047882 */ /* 0x000fe40000000000 */
[----:B--2---:R-:W-:-:S09]  /*0070*/  ULEA UR4, UR6, UR4, 0x18 ;  /* 0x0000000406047291 */ /* 0x004fd2000f8ec0ff */
[----:B------:R-:W2:Y:S01]  /*0080*/  LDS.U8 R2, [UR4] ;  /* 0x00000004ff027984 */ /* 0x000ea20008000000 */
[----:B------:R-:W-:Y:S02]  /*0090*/  UMOV UR4, 0x400 ;  /* 0x0000040000047882 */ /* 0x000fe40000000000 */
[----:B------:R-:W-:Y:S01]  /*00a0*/  ULEA UR4, UR6, UR4, 0x18 ;  /* 0x0000000406047291 */ /* 0x000fe2000f8ec0ff */
[----:B--2---:R-:W-:-:S13]  /*00b0*/  ISETP.NE.AND P0, PT, R2, RZ, PT ;  /* 0x000000ff0200720c */ /* 0x004fda0003f05270 */
[----:B------:R-:W-:Y:S05]  /*00c0*/  @P0 BRA `(.L_x_1) ;  /* 0x00000000007c0947 */ /* 0x000fea0003800000 */
[----:B------:R-:W-:-:S13]  /*00d0*/  ELECT P0, URZ, PT ;  /* 0x0000000000ff782f */ /* 0x000fda0003800000 */
[----:B------:R-:W-:Y:S05]  /*00e0*/  @!P0 BRA `(.L_x_2) ;  /* 0x0000000000848947 */ /* 0x000fea0003800000 */
[----:B------:R-:W-:Y:S01]  /*00f0*/  UMOV UR5, 0x4 ;  /* 0x0000000400057882 */ /* 0x000fe20000000000 */
[----:B------:R-:W-:Y:S02]  /*0100*/  IMAD.MOV.U32 R5, RZ, RZ, 0x1 ;  /* 0x00000001ff057424 */ /* 0x000fe400078e00ff */
[----:B------:R-:W-:Y:S02]  /*0110*/  IMAD.MOV.U32 R3, RZ, RZ, 0xf ;  /* 0x0000000fff037424 */ /* 0x000fe400078e00ff */
[----:B------:R-:W-:Y:S04]  /*0120*/  DEPBAR.LE SB2, 0x36 ;  /* 0x0000ad800000791a */ /* 0x000fe80000000000 */
[----:B------:R-:W2:Y:S02]  /*0130*/  UTCATOMSWS.FIND_AND_SET.ALIGN UP0, UR5, UR5 ;  /* 0x00000005000575e3 */ /* 0x000ea40008000800 */
[----:B--2---:R-:W-:-:S04]  /*0140*/  PLOP3.LUT P0, PT, PT, PT, UP0, 0x80, 0x8 ;  /* 0x000000000008781c */ /* 0x004fc80003f0f008 */
[----:B------:R-:W-:-:S04]  /*0150*/  SEL R2, RZ, 0xffffffff, !P0 ;  /* 0xffffffffff027807 */ /* 0x000fc80004000000 */
[----:B------:R-:W-:Y:S01]  /*0160*/  ISETP.NE.AND P0, PT, R2, RZ, PT ;  /* 0x000000ff0200720c */ /* 0x000fe20003f05270 */
[----:B------:R-:W-:-:S12]  /*0170*/  IMAD.U32 R2, RZ, RZ, UR5 ;  /* 0x00000005ff027e24 */ /* 0x000fd8000f8e00ff */
[----:B------:R-:W-:Y:S05]  /*0180*/  @P0 BRA `(.L_x_3) ;  /* 0x0000000000240947 */ /* 0x000fea0003800000 */
.L_x_4:
[----:B------:R-:W-:Y:S05]  /*0190*/  NANOSLEEP 0x64 ;  /* 0x000000640000795d */ /* 0x000fea0003800000 */
[----:B------:R-:W-:-:S05]  /*01a0*/  UMOV UR5, 0x4 ;  /* 0x0000000400057882 */ /* 0x000fca0000000000 */
[----:B------:R-:W-:Y:S04]  /*01b0*/  DEPBAR.LE SB2, 0x36 ;  /* 0x0000ad800000791a */ /* 0x000fe80000000000 */
[----:B------:R-:W2:Y:S02]  /*01c0*/  UTCATOMSWS.FIND_AND_SET.ALIGN UP0, UR5, UR5 ;  /* 0x00000005000575e3 */ /* 0x000ea40008000800 */
[----:B--2---:R-:W-:-:S04]  /*01d0*/  PLOP3.LUT P0, PT, PT, PT, UP0, 0x80, 0x8 ;  /* 0x000000000008781c */ /* 0x004fc80003f0f008 */
[----:B------:R-:W-:-:S04]  /*01e0*/  SEL R2, RZ, 0xffffffff, !P0 ;  /* 0xffffffffff027807 */ /* 0x000fc80004000000 */
[----:B------:R-:W-:Y:S01]  /*01f0*/  ISETP.NE.AND P0, PT, R2, RZ, PT ;  /* 0x000000ff0200720c */ /* 0x000fe20003f05270 */
[----:B------:R-:W-:-:S12]  /*0200*/  IMAD.U32 R2, RZ, RZ, UR5 ;  /* 0x00000005ff027e24 */ /* 0x000fd8000f8e00ff */
[----:B------:R-:W-:Y:S05]  /*0210*/  @!P0 BRA `(.L_x_4) ;  /* 0xfffffffc00dc8947 */ /* 0x000fea000383ffff */
.L_x_3:
[C---:B------:R-:W-:Y:S01]  /*0220*/  VIADD R4, R2.reuse, 0x10 ;  /* 0x0000001002047836 */ /* 0x040fe20000000000 */
[----:B------:R-:W-:Y:S01]  /*0230*/  UMOV UR5, 0x50 ;  /* 0x0000005000057882 */ /* 0x000fe20000000000 */
[----:B------:R-:W-:Y:S01]  /*0240*/  SHF.L.U32 R3, R3, R2, RZ ;  /* 0x0000000203037219 */ /* 0x000fe200000006ff */
[----:B------:R-:W-:Y:S01]  /*0250*/  ULEA UR5, UR6, UR5, 0x18 ;  /* 0x0000000506057291 */ /* 0x000fe2000f8ec0ff */
[----:B------:R-:W-:Y:S01]  /*0260*/  IMAD.SHL.U32 R2, R2, 0x20, RZ ;  /* 0x0000002002027824 */ /* 0x000fe200078e00ff */
[----:B------:R-:W-:-:S04]  /*0270*/  SHF.L.U32 R4, R5, R4, RZ ;  /* 0x0000000405047219 */ /* 0x000fc800000006ff */
[----:B------:R-:W-:-:S05]  /*0280*/  LOP3.LUT R3, R4, R3, RZ, 0xfc, !PT ;  /* 0x0000000304037212 */ /* 0x000fca00078efcff */
[----:B------:R2:W-:Y:S04]  /*0290*/  ATOMS.OR RZ, [UR5], R3 ;  /* 0x00000003ffff798c */ /* 0x0005e8000b000005 */
[----:B------:R2:W-:Y:S01]  /*02a0*/  STS [UR4], R2 ;  /* 0x00000002ff007988 */ /* 0x0005e20008000804 */
[----:B------:R-:W-:Y:S05]  /*02b0*/  BRA `(.L_x_2) ;  /* 0x0000000000107947 */ /* 0x000fea0003800000 */
.L_x_1:
[----:B------:R-:W-:Y:S01]  /*02c0*/  IMAD.MOV.U32 R3, RZ, RZ, -0x1 ;  /* 0xffffffffff037424 */ /* 0x000fe200078e00ff */
[----:B------:R-:W-:-:S04]  /*02d0*/  MOV R2, 0x300 ;  /* 0x0000030000027802 */ /* 0x000fc80000000f00 */
[----:B------:R2:W-:Y:S03]  /*02e0*/  STS [UR4], R3 ;  /* 0x00000003ff007988 */ /* 0x0005e60008000804 */
[----:B-12---:R-:W-:Y:S05]  /*02f0*/  CALL.REL.NOINC `($__internal_1_$__cuda_sm10x_tcgen05_guardrail_trap_phase_invalid_during_alloc) ;  /* 0x0000002800ac7944 */ /* 0x006fea0003c00000 */
.L_x_2:
[----:B------:R-:W-:Y:S05]  /*0300*/  WARPSYNC.ALL ;  /* 0x0000000000007948 */ /* 0x000fea0003800000 */
[----:B------:R-:W-:Y:S01]  /*0310*/  NOP ;  /* 0x0000000000007918 */ /* 0x000fe20000000000 */
.L_x_0:
[----:B------:R-:W3:Y:S08]  /*0320*/  S2UR UR4, SR_CgaCtaId ;  /* 0x00000000000479c3 */ /* 0x000ef00000008800 */
[----:B------:R-:W-:Y:S01]  /*0330*/  BAR.SYNC.DEFER_BLOCKING 0x0 ;  /* 0x0000000000007b1d */ /* 0x000fe20000010000 */
[----:B------:R-:W-:-:S05]  /*0340*/  LOP3.LUT R68, R0, 0x7f, RZ, 0xc0, !PT ;  /* 0x0000007f00447812 */ /* 0x000fca00078ec0ff */
[----:B------:R-:W-:Y:S02]  /*0350*/  UMOV UR8, 0x400 ;  /* 0x0000040000087882 */ /* 0x000fe40000000000 */
[----:B--2---:R-:W2:Y:S08]  /*0360*/  LDC R3, c[0x0][0x398] ;  /* 0x0000e600ff037b82 */ /* 0x004eb00000000800 */
[----:B------:R-:W4:Y:S01]  /*0370*/  LDC R10, c[0x0][0x3a0] ;  /* 0x0000e800ff0a7b82 */ /* 0x000f220000000800 */
[----:B---3--:R-:W-:-:S07]  /*0380*/  ULEA UR8, UR4, UR8, 0x18 ;  /* 0x0000000804087291 */ /* 0x008fce000f8ec0ff */
[----:B------:R-:W3:Y:S02]  /*0390*/  S2UR UR15, SR_CTAID.Y ;  /* 0x00000000000f79c3 */ /* 0x000ee40000002600 */
[----:B------:R-:W5:Y:S06]  /*03a0*/  LDS R4, [UR8] ;  /* 0x00000008ff047984 */ /* 0x000f6c0008000800 */
[----:B------:R-:W-:Y:S06]  /*03b0*/  BAR.SYNC.DEFER_BLOCKING 0x0 ;  /* 0x0000000000007b1d */ /* 0x000fec0000010000 */
[----:B------:R-:W-:Y:S05]  /*03c0*/  @P2 BRA `(.L_x_5) ;  /* 0x0000000000182947 */ /* 0x000fea0003800000 */
[----:B------:R-:W-:Y:S01]  /*03d0*/  ELECT P0, URZ, PT ;  /* 0x0000000000ff782f */ /* 0x000fe20003800000 */
[----:B------:R-:W-:Y:S01]  /*03e0*/  IMAD.MOV.U32 R2, RZ, RZ, 0x1 ;  /* 0x00000001ff027424 */ /* 0x000fe200078e00ff */
[----:B------:R-:W-:Y:S01]  /*03f0*/  UMOV UR5, 0x40 ;  /* 0x0000004000057882 */ /* 0x000fe20000000000 */
[----:B------:R-:W-:Y:S01]  /*0400*/  UVIRTCOUNT.DEALLOC.SMPOOL 0x80 ;  /* 0x000000800000784c */ /* 0x000fe20000000000 */
[----:B------:R-:W-:-:S09]  /*0410*/  ULEA UR5, UR4, UR5, 0x18 ;  /* 0x0000000504057291 */ /* 0x000fd2000f8ec0ff */
[----:B------:R5:W-:Y:S03]  /*0420*/  @P0 STS.U8 [UR5], R2 ;  /* 0x00000002ff000988 */ /* 0x000be60008000005 */
.L_x_5:
[----:B------:R-:W5:Y:S01]  /*0430*/  S2UR UR4, SR_CTAID.Z ;  /* 0x00000000000479c3 */ /* 0x000f620000002700 */
[----:B------:R-:W4:Y:S01]  /*0440*/  LDCU UR5, c[0x0][0x370] ;  /* 0x00006e00ff0577ac */ /* 0x000f220008000800 */
[C---:B------:R-:W-:Y:S01]  /*0450*/  ISETP.GE.U32.AND P0, PT, R68.reuse, 0x20, PT ;  /* 0x000000204400780c */ /* 0x040fe20003f06070 */
[----:B--2--5:R-:W-:Y:S01]  /*0460*/  VIADD R2, R3, 0xffffffff ;  /* 0xffffffff03027836 */ /* 0x024fe20000000000 */
[C---:B------:R-:W-:Y:S01]  /*0470*/  ISETP.NE.U32.AND P3, PT, R68.reuse, RZ, PT ;  /* 0x000000ff4400720c */ /* 0x040fe20003f65070 */
[----:B------:R-:W2:Y:S01]  /*0480*/  LDCU UR6, c[0x0][0x374] ;  /* 0x00006e80ff0677ac */ /* 0x000ea20008000800 */
[----:B------:R-:W-:Y:S01]  /*0490*/  LEA R11, R68, UR8, 0x2 ;  /* 0x00000008440b7c11 */ /* 0x000fe2000f8e10ff */
[----:B----4-:R-:W-:Y:S01]  /*04a0*/  VIADD R12, R10, 0xffffffff ;  /* 0xffffffff0a0c7836 */ /* 0x010fe20000000000 */
[----:B------:R-:W4:Y:S01]  /*04b0*/  S2UR UR7, SR_CTAID.X ;  /* 0x00000000000779c3 */ /* 0x000f220000002500 */
[----:B------:R-:W5:Y:S01]  /*04c0*/  LDCU.64 UR20, c[0x0][0x3c0] ;  /* 0x00007800ff1477ac */ /* 0x000f620008000a00 */
[----:B------:R-:W-:Y:S01]  /*04d0*/  R2UR UR23, R4 ;  /* 0x00000000041772ca */ /* 0x000fe200000e0000 */
[----:B------:R-:W-:Y:S04]  /*04e0*/  BSSY.RECONVERGENT B0, `(.L_x_6) ;  /* 0x0000011000007945 */ /* 0x000fe80003800200 */
[----:B------:R3:W-:Y:S01]  /*04f0*/  @!P0 STS [R11], RZ ;  /* 0x000000ff0b008388 */ /* 0x0007e20000000800 */
[----:B------:R-:W-:-:S03]  /*0500*/  NOP ;  /* 0x0000000000007918 */ /* 0x000fc60000000000 */
[----:B------:R3:W-:Y:S02]  /*0510*/  @!P3 STS [UR8+0x24], R2 ;  /* 0x00002402ff00b988 */ /* 0x0007e40008000808 */
[----:B--23--:R-:W-:Y:S02]  /*0520*/  UIMAD UR4, UR4, UR6, UR15 ;  /* 0x00000006040472a4 */ /* 0x00cfe4000f8e020f */
[----:B------:R2:W-:Y:S02]  /*0530*/  @!P3 STS [UR8+0x20], R12 ;  /* 0x0000200cff00b988 */ /* 0x0005e40008000808 */
[----:B----4-:R-:W-:-:S04]  /*0540*/  UIMAD UR4, UR4, UR5, UR7 ;  /* 0x00000005040472a4 */ /* 0x010fc8000f8e0207 */
[----:B------:R-:W-:-:S04]  /*0550*/  UIMAD UR4, UR4, 0x180, URZ ;  /* 0x00000180040478a4 */ /* 0x000fc8000f8e02ff */
[----:B-----5:R-:W-:-:S04]  /*0560*/  UIADD3 UR24, UP0, UPT, UR4, UR20, URZ ;  /* 0x0000001404187290 */ /* 0x020fc8000ff1e0ff */
[----:B------:R-:W-:Y:S01]  /*0570*/  ULEA.HI.X.SX32 UR25, UR4, UR21, 0x1, UP0 ;  /* 0x0000001504197291 */ /* 0x000fe200080f0eff */
[----:B--2---:R-:W-:Y:S11]  /*0580*/  @P3 BRA `(.L_x_7) ;  /* 0x0000000000183947 */ /* 0x004ff60003800000 */
[----:B------:R-:W2:Y:S01]  /*0590*/  LDS R3, [UR8+0x8] ;  /* 0x00000808ff037984 */ /* 0x000ea20008000800 */
[----:B------:R-:W3:Y:S01]  /*05a0*/  LDC.64 R6, c[0x0][0x380] ;  /* 0x0000e000ff067b82 */ /* 0x000ee20000000a00 */
[----:B------:R-:W-:Y:S02]  /*05b0*/  IMAD.MOV.U32 R4, RZ, RZ, 0x70 ;  /* 0x00000070ff047424 */ /* 0x000fe400078e00ff */
[----:B---3--:R3:W-:Y:S03]  /*05c0*/  STS.64 [UR8], R6 ;  /* 0x00000006ff007988 */ /* 0x0087e60008000a08 */
[----:B--2---:R-:W-:-:S05]  /*05d0*/  LOP3.LUT R3, R3, 0x10, R4, 0xd8, !PT ;  /* 0x0000001003037812 */ /* 0x004fca00078ed804 */
[----:B------:R3:W-:Y:S02]  /*05e0*/  STS [UR8+0x8], R3 ;  /* 0x00000803ff007988 */ /* 0x0007e40008000808 */
.L_x_7:
[----:B------:R-:W-:Y:S05]  /*05f0*/  BSYNC.RECONVERGENT B0 ;  /* 0x0000000000007941 */ /* 0x000fea0003800200 */
.L_x_6:
[----:B------:R-:W-:Y:S04]  /*0600*/  BSSY.RECONVERGENT B0, `(.L_x_8) ;  /* 0x000000a000007945 */ /* 0x000fe80003800200 */
[----:B------:R-:W-:Y:S05]  /*0610*/  @P3 BRA `(.L_x_9) ;  /* 0x0000000000203947 */ /* 0x000fea0003800000 */
[----:B---3--:R-:W2:Y:S01]  /*0620*/  LDS R3, [UR8+0x34] ;  /* 0x00003408ff037984 */ /* 0x008ea20008000800 */
[----:B------:R-:W-:Y:S02]  /*0630*/  IMAD.MOV.U32 R4, RZ, RZ, 0x3f000000 ;  /* 0x3f000000ff047424 */ /* 0x000fe400078e00ff */
[----:B------:R-:W-:Y:S01]  /*0640*/  @!P3 IMAD.MOV.U32 R5, RZ, RZ, 0x3f ;  /* 0x0000003fff05b424 */ /* 0x000fe200078e00ff */
[----:B------:R-:W3:Y:S02]  /*0650*/  @!P3 LDS R6, [UR8+0x38] ;  /* 0x00003808ff06b984 */ /* 0x000ee40008000800 */
[----:B--2---:R-:W-:Y:S02]  /*0660*/  LOP3.LUT R3, R3, 0xff000000, R4, 0xb8, !PT ;  /* 0xff00000003037812 */ /* 0x004fe400078eb804 */
[----:B---3--:R-:W-:-:S03]  /*0670*/  @!P3 LOP3.LUT R4, R6, 0xff, R5, 0xb8, !PT ;  /* 0x000000ff0604b812 */ /* 0x008fc600078eb805 */
[----:B------:R2:W-:Y:S04]  /*0680*/  STS [UR8+0x34], R3 ;  /* 0x00003403ff007988 */ /* 0x0005e80008000808 */
[----:B------:R2:W-:Y:S02]  /*0690*/  @!P3 STS [UR8+0x38], R4 ;  /* 0x00003804ff00b988 */ /* 0x0005e40008000808 */
.L_x_9:
[----:B------:R-:W-:Y:S05]  /*06a0*/  BSYNC.RECONVERGENT B0 ;  /* 0x0000000000007941 */ /* 0x000fea0003800200 */
.L_x_8:
[----:B------:R-:W-:Y:S04]  /*06b0*/  BSSY.RECONVERGENT B0, `(.L_x_10) ;  /* 0x000000e000007945 */ /* 0x000fe80003800200 */
[----:B------:R-:W-:Y:S05]  /*06c0*/  @P3 BRA `(.L_x_11) ;  /* 0x0000000000303947 */ /* 0x000fea0003800000 */
[----:B--2---:R-:W2:Y:S01]  /*06d0*/  LDS R4, [UR8+0x34] ;  /* 0x00003408ff047984 */ /* 0x004ea20008000800 */
[----:B------:R-:W4:Y:S03]  /*06e0*/  LDC.64 R8, c[0x0][0x3a8] ;  /* 0x0000ea00ff087b82 */ /* 0x000f260000000a00 */
[----:B---3--:R-:W3:Y:S01]  /*06f0*/  LDS R3, [UR8+0x1c] ;  /* 0x00001c08ff037984 */ /* 0x008ee20008000800 */
[C---:B----4-:R-:W-:Y:S01]  /*0700*/  SHF.L.U64.HI R6, R8.reuse, 0x1, R9 ;  /* 0x0000000108067819 */ /* 0x050fe20000010209 */
[----:B------:R-:W-:-:S03]  /*0710*/  IMAD.SHL.U32 R5, R8, 0x2, RZ ;  /* 0x0000000208057824 */ /* 0x000fc600078e00ff */
[--C-:B------:R-:W-:Y:S02]  /*0720*/  SHF.R.U32.HI R8, RZ, 0x4, R6.reuse ;  /* 0x00000004ff087819 */ /* 0x100fe40000011606 */
[----:B------:R-:W-:-:S05]  /*0730*/  SHF.R.U64 R5, R5, 0x4, R6 ;  /* 0x0000000405057819 */ /* 0x000fca0000001206 */
[----:B------:R4:W-:Y:S01]  /*0740*/  STS [UR8+0xc], R5 ;  /* 0x00000c05ff007988 */ /* 0x0009e20008000808 */
[----:B--2---:R-:W-:Y:S02]  /*0750*/  LOP3.LUT R4, R4, 0x7, RZ, 0xb8, !PT ;  /* 0x0000000704047812 */ /* 0x004fe400078eb8ff */
[----:B---3--:R-:W-:-:S03]  /*0760*/  LOP3.LUT R3, R3, 0xf, R8, 0xb8, !PT ;  /* 0x0000000f03037812 */ /* 0x008fc600078eb808 */
[----:B------:R4:W-:Y:S04]  /*0770*/  STS [UR8+0x34], R4 ;  /* 0x00003404ff007988 */ /* 0x0009e80008000808 */
[----:B------:R4:W-:Y:S02]  /*0780*/  STS [UR8+0x1c], R3 ;  /* 0x00001c03ff007988 */ /* 0x0009e40008000808 */
.L_x_11:
[----:B------:R-:W-:Y:S05]  /*0790*/  BSYNC.RECONVERGENT B0 ;  /* 0x0000000000007941 */ /* 0x000fea0003800200 */
.L_x_10:
[----:B------:R-:W-:Y:S04]  /*07a0*/  BSSY.RECONVERGENT B1, `(.L_x_12) ;  /* 0x000001a000017945 */ /* 0x000fe80003800200 */
[----:B------:R-:W-:Y:S04]  /*07b0*/  BSSY.RELIABLE B0, `(.L_x_13) ;  /* 0x0000015000007945 */ /* 0x000fe80003800100 */
[----:B------:R-:W-:Y:S05]  /*07c0*/  @P3 BRA `(.L_x_14) ;  /* 0x0000000000203947 */ /* 0x000fea0003800000 */
[----:B--234-:R-:W2:Y:S02]  /*07d0*/  LDS R3, [UR8+0x34] ;  /* 0x00003408ff037984 */ /* 0x01cea40008000800 */
[----:B--2---:R-:W-:-:S05]  /*07e0*/  LOP3.LUT R3, R3, 0x38, RZ, 0xb8, !PT ;  /* 0x0000003803037812 */ /* 0x004fca00078eb8ff */
[----:B------:R2:W-:Y:S01]  /*07f0*/  STS [UR8+0x34], R3 ;  /* 0x00003403ff007988 */ /* 0x0005e20008000808 */
[----:B------:R-:W-:Y:S05]  /*0800*/  @P3 BRA `(.L_x_15) ;  /* 0x0000000000203947 */ /* 0x000fea0003800000 */
[----:B--2---:R-:W2:Y:S01]  /*0810*/  LDS R3, [UR8+0x8] ;  /* 0x00000808ff037984 */ /* 0x004ea20008000800 */
[----:B------:R-:W-:-:S05]  /*0820*/  IMAD.MOV.U32 R4, RZ, RZ, 0x780 ;  /* 0x00000780ff047424 */ /* 0x000fca00078e00ff */
[----:B--2---:R-:W-:-:S05]  /*0830*/  LOP3.LUT R3, R3, 0x300, R4, 0xd8, !PT ;  /* 0x0000030003037812 */ /* 0x004fca00078ed804 */
[----:B------:R5:W-:Y:S02]  /*0840*/  STS [UR8+0x8], R3 ;  /* 0x00000803ff007988 */ /* 0x000be40008000808 */
.L_x_14:
[----:B------:R-:W-:Y:S05]  /*0850*/  @P3 BRA `(.L_x_16) ;  /* 0x0000000000283947 */ /* 0x000fea0003800000 */
[----:B--2345:R-:W2:Y:S02]  /*0860*/  LDS R3, [UR8+0x8] ;  /* 0x00000808ff037984 */ /* 0x03cea40008000800 */
[----:B--2---:R-:W-:-:S05]  /*0870*/  LOP3.LUT R3, R3, 0x1800, RZ, 0xb8, !PT ;  /* 0x0000180003037812 */ /* 0x004fca00078eb8ff */
[----:B------:R3:W-:Y:S02]  /*0880*/  STS [UR8+0x8], R3 ;  /* 0x00000803ff007988 */ /* 0x0007e40008000808 */
.L_x_15:
[----:B------:R-:W-:Y:S05]  /*0890*/  @P3 BREAK.RELIABLE B0 ;  /* 0x0000000000003942 */ /* 0x000fea0003800100 */
[----:B------:R-:W-:Y:S05]  /*08a0*/  @P3 BRA `(.L_x_17) ;  /* 0x0000000000243947 */ /* 0x000fea0003800000 */
[----:B------:R-:W4:Y:S01]  /*08b0*/  LDS R4, [UR8+0x8] ;  /* 0x00000808ff047984 */ /* 0x000f220008000800 */
[----:B--23--:R-:W-:-:S05]  /*08c0*/  IMAD.MOV.U32 R3, RZ, RZ, 0x6000 ;  /* 0x00006000ff037424 */ /* 0x00cfca00078e00ff */
[----:B----4-:R-:W-:-:S04]  /*08d0*/  LOP3.LUT R3, R4, 0x6000, R3, 0xd8, !PT ;  /* 0x0000600004037812 */ /* 0x010fc800078ed803 */
[----:B------:R-:W-:-:S05]  /*08e0*/  LOP3.LUT R3, R3, 0x400000, RZ, 0xb8, !PT ;  /* 0x0040000003037812 */ /* 0x000fca00078eb8ff */
[----:B------:R2:W-:Y:S02]  /*08f0*/  STS [UR8+0x8], R3 ;  /* 0x00000803ff007988 */ /* 0x0005e40008000808 */
.L_x_16:
[----:B------:R-:W-:Y:S05]  /*0900*/  BSYNC.RELIABLE B0 ;  /* 0x0000000000007941 */ /* 0x000fea0003800100 */
.L_x_13:
[----:B--2345:R-:W2:Y:S02]  /*0910*/  @!P3 LDS R3, [UR8+0x8] ;  /* 0x00000808ff03b984 */ /* 0x03cea40008000800 */
[----:B--2---:R-:W-:-:S05]  /*0920*/  @!P3 LOP3.LUT R3, R3, 0x8000, RZ, 0xb8, !PT ;  /* 0x000080000303b812 */ /* 0x004fca00078eb8ff */
[----:B------:R4:W-:Y:S02]  /*0930*/  @!P3 STS [UR8+0x8], R3 ;  /* 0x00000803ff00b988 */ /* 0x0009e40008000808 */
.L_x_17:
[----:B------:R-:W-:Y:S05]  /*0940*/  BSYNC.RECONVERGENT B1 ;  /* 0x0000000000017941 */ /* 0x000fea0003800200 */
.L_x_12:
[----:B------:R-:W-:Y:S05]  /*0950*/  WARPSYNC.ALL ;  /* 0x0000000000007948 */ /* 0x000fea0003800000 */
[----:B------:R-:W-:Y:S01]  /*0960*/  NOP ;  /* 0x0000000000007918 */ /* 0x000fe20000000000 */
[----:B------:R-:W-:Y:S05]  /*0970*/  @P0 BRA `(.L_x_18) ;  /* 0x0000000000300947 */ /* 0x000fea0003800000 */
[----:B--234-:R-:W2:Y:S01]  /*0980*/  S2R R3, SR_LANEID ;  /* 0x0000000000037919 */ /* 0x01cea20000000000 */
[----:B------:R-:W-:Y:S05]  /*0990*/  WARPSYNC.ALL ;  /* 0x0000000000007948 */ /* 0x000fea0003800000 */
[----:B------:R-:W-:Y:S01]  /*09a0*/  NOP ;  /* 0x0000000000007918 */ /* 0x000fe20000000000 */
[----:B--2---:R-:W-:-:S05]  /*09b0*/  IMAD.SHL.U32 R3, R3, 0x4, RZ ;  /* 0x0000000403037824 */ /* 0x004fca00078e00ff */
[----:B------:R-:W2:Y:S01]  /*09c0*/  LDS R7, [R3+UR8] ;  /* 0x0000000803077984 */ /* 0x000ea20008000800 */
[----:B------:R-:W-:-:S05]  /*09d0*/  IADD3 R4, P1, PT, R3, UR24, RZ ;  /* 0x0000001803047c10 */ /* 0x000fca000ff3e0ff */
[----:B------:R-:W-:-:S05]  /*09e0*/  IMAD.X R5, RZ, RZ, UR25, P1 ;  /* 0x00000019ff057e24 */ /* 0x000fca00088e06ff */
[----:B--2---:R5:W2:Y:S01]  /*09f0*/  ATOMG.E.EXCH.STRONG.GPU PT, RZ, [R4], R7 ;  /* 0x0000000704ff73a8 */ /* 0x004aa200041ee100 */
[----:B------:R-:W-:-:S04]  /*0a00*/  DEPBAR {5,4,3,2,1,0} ;  /* 0x0000003f0000791a */ /* 0x000fc80000000000 */
[----:B------:R-:W3:Y:S02]  /*0a10*/  CCTL.E.C.LDCU.IV.DEEP [UR24] ;  /* 0x0000000018007540 */ /* 0x000ee40009c08000 */
[----:B---3--:R5:W-:Y:S01]  /*0a20*/  UTMACCTL.IV [UR24] ;  /* 0x00000000180079b9 */ /* 0x008be20008000000 */
[----:B------:R-:W-:Y:S01]  /*0a30*/  NOP ;  /* 0x0000000000007918 */ /* 0x000fe20000000000 */
.L_x_18:
[----:B------:R-:W-:Y:S05]  /*0a40*/  @P0 BRA `(.L_x_19) ;  /* 0x00000000000c0947 */ /* 0x000fea0003800000 */
[----:B------:R0:W-:Y:S01]  /*0a50*/  UTMACMDFLUSH ;  /* 0x00000000000079b7 */ /* 0x0001e20000000000 */
[----:B------:R-:W-:Y:S05]  /*0a60*/  @P0 BRA `(.L_x_19) ;  /* 0x0000000000040947 */ /* 0x000fea0003800000 */
[----:B------:R-:W-:-:S04]  /*0a70*/  DEPBAR.LE SB0, 0x0 ;  /* 0x000080000000791a */ /* 0x000fc80000000000 */
.L_x_19:
[----:B------:R-:W-:Y:S05]  /*0a80*/  WARPSYNC.ALL ;  /* 0x0000000000007948 */ /* 0x000fea0003800000 */
[----:B------:R-:W-:Y:S01]  /*0a90*/  NOP ;  /* 0x0000000000007918 */ /* 0x000fe20000000000 */
[----:B--2---:R-:W-:Y:S06]  /*0aa0*/  BAR.SYNC.DEFER_BLOCKING 0x0 ;  /* 0x0000000000007b1d */ /* 0x004fec0000010000 */
[----:B------:R-:W-:Y:S02]  /*0ab0*/  BSSY.RECONVERGENT B1, `(.L_x_20) ;  /* 0x000000b000017945 */ /* 0x000fe40003800200 */
[----:B------:R-:W-:Y:S06]  /*0ac0*/  BAR.SYNC.DEFER_BLOCKING 0x0 ;  /* 0x0000000000007b1d */ /* 0x000fec0000010000 */
[----:B------:R2:W-:Y:S01]  /*0ad0*/  @!P0 STS [R11], RZ ;  /* 0x000000ff0b008388 */ /* 0x0005e20000000800 */
[----:B------:R-:W-:Y:S01]  /*0ae0*/  NOP ;  /* 0x0000000000007918 */ /* 0x000fe20000000000 */
[----:B------:R-:W-:Y:S05]  /*0af0*/  @P3 BRA `(.L_x_21) ;  /* 0x0000000000183947 */ /* 0x000fea0003800000 */
[----:B---34-:R-:W3:Y:S01]  /*0b00*/  LDS R3, [UR8+0x8] ;  /* 0x00000808ff037984 */ /* 0x018ee20008000800 */
[----:B-----5:R-:W4:Y:S01]  /*0b10*/  LDC.64 R6, c[0x0][0x388] ;  /* 0x0000e200ff067b82 */ /* 0x020f220000000a00 */
[----:B------:R-:W-:Y:S02]  /*0b20*/  IMAD.MOV.U32 R4, RZ, RZ, 0x70 ;  /* 0x00000070ff047424 */ /* 0x000fe400078e00ff */
[----:B----4-:R4:W-:Y:S03]  /*0b30*/  STS.64 [UR8], R6 ;  /* 0x00000006ff007988 */ /* 0x0109e60008000a08 */
[----:B---3--:R-:W-:-:S05]  /*0b40*/  LOP3.LUT R3, R3, 0x10, R4, 0xd8, !PT ;  /* 0x0000001003037812 */ /* 0x008fca00078ed804 */
[----:B------:R4:W-:Y:S02]  /*0b50*/  STS [UR8+0x8], R3 ;  /* 0x00000803ff007988 */ /* 0x0009e40008000808 */
.L_x_21:
[----:B-----5:R-:W-:Y:S05]  /*0b60*/  BSYNC.RECONVERGENT B1 ;  /* 0x0000000000017941 */ /* 0x020fea0003800200 */
.L_x_20:
[----:B------:R-:W-:Y:S04]  /*0b70*/  BSSY.RECONVERGENT B2, `(.L_x_22) ;  /* 0x000000f000027945 */ /* 0x000fe80003800200 */
[----:B------:R-:W-:Y:S04]  /*0b80*/  BSSY.RELIABLE B1, `(.L_x_23) ;  /* 0x000000c000017945 */ /* 0x000fe80003800100 */
[----:B------:R-:W-:Y:S05]  /*0b90*/  @P3 BRA `(.L_x_24) ;  /* 0x0000000000283947 */ /* 0x000fea0003800000 */
[----:B---34-:R-:W3:Y:S01]  /*0ba0*/  LDS R3, [UR8+0x34] ;  /* 0x00003408ff037984 */ /* 0x018ee20008000800 */
[----:B------:R-:W-:Y:S01]  /*0bb0*/  IMAD.MOV.U32 R4, RZ, RZ, 0x3f000000 ;  /* 0x3f000000ff047424 */ /* 0x000fe200078e00ff */
[----:B------:R-:W-:Y:S05]  /*0bc0*/  @P3 BREAK.RELIABLE B1 ;  /* 0x0000000000013942 */ /* 0x000fea0003800100 */
[----:B---3--:R-:W-:-:S05]  /*0bd0*/  LOP3.LUT R3, R3, 0xff000000, R4, 0xb8, !PT ;  /* 0xff00000003037812 */ /* 0x008fca00078eb804 */
[----:B------:R3:W-:Y:S01]  /*0be0*/  STS [UR8+0x34], R3 ;  /* 0x00003403ff007988 */ /* 0x0007e20008000808 */
[----:B------:R-:W-:Y:S05]  /*0bf0*/  @P3 BRA `(.L_x_25) ;  /* 0x0000000000183947 */ /* 0x000fea0003800000 */
[----:B------:R-:W4:Y:S01]  /*0c00*/  LDS R4, [UR8+0x38] ;  /* 0x00003808ff047984 */ /* 0x000f220008000800 */
[----:B---3--:R-:W-:-:S05]  /*0c10*/  IMAD.MOV.U32 R3, RZ, RZ, 0x7f ;  /* 0x0000007fff037424 */ /* 0x008fca00078e00ff */
[----:B----4-:R-:W-:-:S05]  /*0c20*/  LOP3.LUT R3, R4, 0xff, R3, 0xb8, !PT ;  /* 0x000000ff04037812 */ /* 0x010fca00078eb803 */
[----:B------:R5:W-:Y:S02]  /*0c30*/  STS [UR8+0x38], R3 ;  /* 0x00003803ff007988 */ /* 0x000be40008000808 */
.L_x_24:
[----:B------:R-:W-:Y:S05]  /*0c40*/  BSYNC.RELIABLE B1 ;  /* 0x0000000000017941 */ /* 0x000fea0003800100 */
.L_x_23:
[----:B------:R2:W-:Y:S02]  /*0c50*/  @!P3 STS [UR8+0x20], R12 ;  /* 0x0000200cff00b988 */ /* 0x0005e40008000808 */
.L_x_25:
[----:B------:R-:W-:Y:S05]  /*0c60*/  BSYNC.RECONVERGENT B2 ;  /* 0x0000000000027941 */ /* 0x000fea0003800200 */
.L_x_22:
[----:B------:R-:W-:Y:S05]  /*0c70*/  WARPSYNC.ALL ;  /* 0x0000000000007948 */ /* 0x000fea0003800000 */
[----:B------:R-:W-:Y:S01]  /*0c80*/  NOP ;  /* 0x0000000000007918 */ /* 0x000fe20000000000 */
[----:B---345:R-:W3:Y:S01]  /*0c90*/  LDC R3, c[0x0][0x39c] ;  /* 0x0000e700ff037b82 */ /* 0x038ee20000000800 */
[----:B------:R-:W-:Y:S01]  /*0ca0*/  BSSY.RECONVERGENT B2, `(.L_x_26) ;  /* 0x0000010000027945 */ /* 0x000fe20003800200 */
[----:B---3--:R-:W-:-:S05]  /*0cb0*/  VIADD R3, R3, 0xffffffff ;  /* 0xffffffff03037836 */ /* 0x008fca0000000000 */
[----:B------:R3:W-:Y:S01]  /*0cc0*/  @!P3 STS [UR8+0x24], R3 ;  /* 0x00002403ff00b988 */ /* 0x0007e20008000808 */
[----:B------:R-:W-:Y:S05]  /*0cd0*/  @P3 BRA `(.L_x_27) ;  /* 0x0000000000303947 */ /* 0x000fea0003800000 */
[----:B------:R-:W4:Y:S01]  /*0ce0*/  LDS R5, [UR8+0x34] ;  /* 0x00003408ff057984 */ /* 0x000f220008000800 */
[----:B------:R-:W5:Y:S03]  /*0cf0*/  LDC.64 R6, c[0x0][0x3b0] ;  /* 0x0000ec00ff067b82 */ /* 0x000f660000000a00 */
[----:B------:R-:W2:Y:S01]  /*0d00*/  LDS R4, [UR8+0x1c] ;  /* 0x00001c08ff047984 */ /* 0x000ea20008000800 */
[C---:B-----5:R-:W-:Y:S01]  /*0d10*/  SHF.L.U64.HI R7, R6.reuse, 0x1, R7 ;  /* 0x0000000106077819 */ /* 0x060fe20000010207 */
[----:B------:R-:W-:-:S03]  /*0d20*/  IMAD.SHL.U32 R6, R6, 0x2, RZ ;  /* 0x0000000206067824 */ /* 0x000fc600078e00ff */
[--C-:B------:R-:W-:Y:S02]  /*0d30*/  SHF.R.U32.HI R9, RZ, 0x4, R7.reuse ;  /* 0x00000004ff097819 */ /* 0x100fe40000011607 */
[----:B------:R-:W-:-:S05]  /*0d40*/  SHF.R.U64 R6, R6, 0x4, R7 ;  /* 0x0000000406067819 */ /* 0x000fca0000001207 */
[----:B------:R5:W-:Y:S01]  /*0d50*/  STS [UR8+0xc], R6 ;  /* 0x00000c06ff007988 */ /* 0x000be20008000808 */
[----:B----4-:R-:W-:Y:S02]  /*0d60*/  LOP3.LUT R5, R5, 0x7, RZ, 0xb8, !PT ;  /* 0x0000000705057812 */ /* 0x010fe400078eb8ff */
[----:B--2---:R-:W-:-:S03]  /*0d70*/  LOP3.LUT R4, R4, 0xf, R9, 0xb8, !PT ;  /* 0x0000000f04047812 */ /* 0x004fc600078eb809 */
[----:B------:R5:W-:Y:S04]  /*0d80*/  STS [UR8+0x34], R5 ;  /* 0x00003405ff007988 */ /* 0x000be80008000808 */
[----:B------:R5:W-:Y:S02]  /*0d90*/  STS [UR8+0x1c], R4 ;  /* 0x00001c04ff007988 */ /* 0x000be40008000808 */
.L_x_27:
[----:B------:R-:W-:Y:S05]  /*0da0*/  BSYNC.RECONVERGENT B2 ;  /* 0x0000000000027941 */ /* 0x000fea0003800200 */
.L_x_26:
[----:B------:R-:W-:Y:S04]  /*0db0*/  BSSY.RECONVERGENT B3, `(.L_x_28) ;  /* 0x000001a000037945 */ /* 0x000fe80003800200 */
[----:B------:R-:W-:Y:S04]  /*0dc0*/  BSSY.RELIABLE B2, `(.L_x_29) ;  /* 0x0000015000027945 */ /* 0x000fe80003800100 */
[----:B------:R-:W-:Y:S05]  /*0dd0*/  @P3 BRA `(.L_x_30) ;  /* 0x0000000000203947 */ /* 0x000fea0003800000 */
[----:B-----5:R-:W4:Y:S02]  /*0de0*/  LDS R4, [UR8+0x34] ;  /* 0x00003408ff047984 */ /* 0x020f240008000800 */
[----:B----4-:R-:W-:-:S05]  /*0df0*/  LOP3.LUT R4, R4, 0x38, RZ, 0xb8, !PT ;  /* 0x0000003804047812 */ /* 0x010fca00078eb8ff */
[----:B------:R4:W-:Y:S01]  /*0e00*/  STS [UR8+0x34], R4 ;  /* 0x00003404ff007988 */ /* 0x0009e20008000808 */
[----:B------:R-:W-:Y:S05]  /*0e10*/  @P3 BRA `(.L_x_31) ;  /* 0x0000000000203947 */ /* 0x000fea0003800000 */
[----:B----4-:R-:W4:Y:S01]  /*0e20*/  LDS R4, [UR8+0x8] ;  /* 0x00000808ff047984 */ /* 0x010f220008000800 */
[----:B------:R-:W-:-:S05]  /*0e30*/  IMAD.MOV.U32 R5, RZ, RZ, 0x780 ;  /* 0x00000780ff057424 */ /* 0x000fca00078e00ff */
[----:B----4-:R-:W-:-:S05]  /*0e40*/  LOP3.LUT R4, R4, 0x300, R5, 0xd8, !PT ;  /* 0x0000030004047812 */ /* 0x010fca00078ed805 */
[----:B------:R4:W-:Y:S02]  /*0e50*/  STS [UR8+0x8], R4 ;  /* 0x00000804ff007988 */ /* 0x0009e40008000808 */
.L_x_30:
[----:B------:R-:W-:Y:S05]  /*0e60*/  @P3 BRA `(.L_x_32) ;  /* 0x0000000000283947 */ /* 0x000fea0003800000 */
[----:B----45:R-:W4:Y:S02]  /*0e70*/  LDS R4, [UR8+0x8] ;  /* 0x00000808ff047984 */ /* 0x030f240008000800 */
[----:B----4-:R-:W-:-:S05]  /*0e80*/  LOP3.LUT R4, R4, 0x1800, RZ, 0xb8, !PT ;  /* 0x0000180004047812 */ /* 0x010fca00078eb8ff */
[----:B------:R5:W-:Y:S02]  /*0e90*/  STS [UR8+0x8], R4 ;  /* 0x00000804ff007988 */ /* 0x000be40008000808 */
.L_x_31:
[----:B------:R-:W-:Y:S05]  /*0ea0*/  @P3 BREAK.RELIABLE B2 ;  /* 0x0000000000023942 */ /* 0x000fea0003800100 */
[----:B------:R-:W-:Y:S05]  /*0eb0*/  @P3 BRA `(.L_x_33) ;  /* 0x0000000000243947 */ /* 0x000fea0003800000 */
[----:B----45:R-:W4:Y:S01]  /*0ec0*/  LDS R4, [UR8+0x8] ;  /* 0x00000808ff047984 */ /* 0x030f220008000800 */
[----:B------:R-:W-:-:S05]  /*0ed0*/  IMAD.MOV.U32 R5, RZ, RZ, 0x6000 ;  /* 0x00006000ff057424 */ /* 0x000fca00078e00ff */
[----:B----4-:R-:W-:-:S04]  /*0ee0*/  LOP3.LUT R4, R4, 0x6000, R5, 0xd8, !PT ;  /* 0x0000600004047812 */ /* 0x010fc800078ed805 */
[----:B------:R-:W-:-:S05]  /*0ef0*/  LOP3.LUT R4, R4, 0x400000, RZ, 0xb8, !PT ;  /* 0x0040000004047812 */ /* 0x000fca00078eb8ff */
[----:B------:R4:W-:Y:S02]  /*0f00*/  STS [UR8+0x8], R4 ;  /* 0x00000804ff007988 */ /* 0x0009e40008000808 */
.L_x_32:
[----:B------:R-:W-:Y:S05]  /*0f10*/  BSYNC.RELIABLE B2 ;  /* 0x0000000000027941 */ /* 0x000fea0003800100 */
.L_x_29:
[----:B----45:R-:W4:Y:S02]  /*0f20*/  @!P3 LDS R4, [UR8+0x8] ;  /* 0x00000808ff04b984 */ /* 0x030f240008000800 */
[----:B----4-:R-:W-:-:S05]  /*0f30*/  @!P3 LOP3.LUT R4, R4, 0x8000, RZ, 0xb8, !PT ;  /* 0x000080000404b812 */ /* 0x010fca00078eb8ff */
[----:B------:R4:W-:Y:S02]  /*0f40*/  @!P3 STS [UR8+0x8], R4 ;  /* 0x00000804ff00b988 */ /* 0x0009e40008000808 */
.L_x_33:
[----:B------:R-:W-:Y:S05]  /*0f50*/  BSYNC.RECONVERGENT B3 ;  /* 0x0000000000037941 */ /* 0x000fea0003800200 */
.L_x_28:
[----:B------:R-:W-:Y:S05]  /*0f60*/  WARPSYNC.ALL ;  /* 0x0000000000007948 */ /* 0x000fea0003800000 */
[----:B------:R-:W-:Y:S01]  /*0f70*/  NOP ;  /* 0x0000000000007918 */ /* 0x000fe20000000000 */
[----:B------:R-:W-:-:S04]  /*0f80*/  UIADD3 UR5, UPT, UPT, UR4, 0x80, URZ ;  /* 0x0000008004057890 */ /* 0x000fc8000fffe0ff */
[----:B------:R-:W-:-:S04]  /*0f90*/  UIADD3 UR26, UP0, UPT, UR5, UR20, URZ ;  /* 0x00000014051a7290 */ /* 0x000fc8000ff1e0ff */
[----:B------:R-:W-:Y:S01]  /*0fa0*/  ULEA.HI.X.SX32 UR27, UR5, UR21, 0x1, UP0 ;  /* 0x00000015051b7291 */ /* 0x000fe200080f0eff */
[----:B------:R-:W-:Y:S11]  /*0fb0*/  @P0 BRA `(.L_x_34) ;  /* 0x0000000000300947 */ /* 0x000ff60003800000 */
[----:B----45:R-:W4:Y:S01]  /*0fc0*/  S2R R4, SR_LANEID ;  /* 0x0000000000047919 */ /* 0x030f220000000000 */
[----:B------:R-:W-:Y:S05]  /*0fd0*/  WARPSYNC.ALL ;  /* 0x0000000000007948 */ /* 0x000fea0003800000 */
[----:B------:R-:W-:Y:S01]  /*0fe0*/  NOP ;  /* 0x0000000000007918 */ /* 0x000fe20000000000 */
[----:B----4-:R-:W-:-:S05]  /*0ff0*/  IMAD.SHL.U32 R6, R4, 0x4, RZ ;  /* 0x0000000404067824 */ /* 0x010fca00078e00ff */
[----:B------:R-:W4:Y:S01]  /*1000*/  LDS R7, [R6+UR8] ;  /* 0x0000000806077984 */ /* 0x000f220008000800 */
[----:B------:R-:W-:-:S05]  /*1010*/  IADD3 R4, P1, PT, R6, UR26, RZ ;  /* 0x0000001a06047c10 */ /* 0x000fca000ff3e0ff */
[----:B------:R-:W-:-:S05]  /*1020*/  IMAD.X R5, RZ, RZ, UR27, P1 ;  /* 0x0000001bff057e24 */ /* 0x000fca00088e06ff */
[----:B----4-:R4:W5:Y:S01]  /*1030*/  ATOMG.E.EXCH.STRONG.GPU PT, RZ, [R4], R7 ;  /* 0x0000000704ff73a8 */ /* 0x01096200041ee100 */
[----:B------:R-:W-:-:S04]  /*1040*/  DEPBAR {5,4,3,2,1,0} ;  /* 0x0000003f0000791a */ /* 0x000fc80000000000 */
[----:B------:R-:W2:Y:S02]  /*1050*/  CCTL.E.C.LDCU.IV.DEEP [UR26] ;  /* 0x000000001a007540 */ /* 0x000ea40009c08000 */
[----:B--2---:R4:W-:Y:S01]  /*1060*/  UTMACCTL.IV [UR26] ;  /* 0x000000001a0079b9 */ /* 0x0049e20008000000 */
[----:B------:R-:W-:Y:S01]  /*1070*/  NOP ;  /* 0x0000000000007918 */ /* 0x000fe20000000000 */
.L_x_34:
[----:B------:R-:W-:Y:S05]  /*1080*/  @P0 BRA `(.L_x_35) ;  /* 0x00000000000c0947 */ /* 0x000fea0003800000 */
[----:B------:R0:W-:Y:S01]  /*1090*/  UTMACMDFLUSH ;  /* 0x00000000000079b7 */ /* 0x0001e20000000000 */
[----:B------:R-:W-:Y:S05]  /*10a0*/  @P0 BRA `(.L_x_35) ;  /* 0x0000000000040947 */ /* 0x000fea0003800000 */
[----:B------:R-:W-:-:S04]  /*10b0*/  DEPBAR.LE SB0, 0x0 ;  /* 0x000080000000791a */ /* 0x000fc80000000000 */
.L_x_35:
[----:B------:R-:W-:Y:S05]  /*10c0*/  WARPSYNC.ALL ;  /* 0x0000000000007948 */ /* 0x000fea0003800000 */
[----:B------:R-:W-:Y:S01]  /*10d0*/  NOP ;  /* 0x0000000000007918 */ /* 0x000fe20000000000 */
[----:B-----5:R-:W-:Y:S06]  /*10e0*/  BAR.SYNC.DEFER_BLOCKING 0x0 ;  /* 0x0000000000007b1d */ /* 0x020fec0000010000 */
[----:B------:R-:W-:Y:S02]  /*10f0*/  BSSY.RECONVERGENT B3, `(.L_x_36) ;  /* 0x000000b000037945 */ /* 0x000fe40003800200 */
[----:B------:R-:W-:Y:S06]  /*1100*/  BAR.SYNC.DEFER_BLOCKING 0x0 ;  /* 0x0000000000007b1d */ /* 0x000fec0000010000 */
[----:B------:R5:W-:Y:S01]  /*1110*/  @!P0 STS [R11], RZ ;  /* 0x000000ff0b008388 */ /* 0x000be20000000800 */
[----:B------:R-:W-:Y:S01]  /*1120*/  NOP ;  /* 0x0000000000007918 */ /* 0x000fe20000000000 */
[----:B------:R-:W-:Y:S05]  /*1130*/  @P3 BRA `(.L_x_37) ;  /* 0x0000000000183947 */ /* 0x000fea0003800000 */
[----:B----4-:R-:W4:Y:S01]  /*1140*/  LDS R4, [UR8+0x8] ;  /* 0x00000808ff047984 */ /* 0x010f220008000800 */
[----:B------:R-:W2:Y:S01]  /*1150*/  LDC.64 R6, c[0x0][0x390] ;  /* 0x0000e400ff067b82 */ /* 0x000ea20000000a00 */
[----:B------:R-:W-:Y:S02]  /*1160*/  IMAD.MOV.U32 R5, RZ, RZ, 0x70 ;  /* 0x00000070ff057424 */ /* 0x000fe400078e00ff */
[----:B--2---:R2:W-:Y:S03]  /*1170*/  STS.64 [UR8], R6 ;  /* 0x00000006ff007988 */ /* 0x0045e60008000a08 */
[----:B----4-:R-:W-:-:S05]  /*1180*/  LOP3.LUT R4, R4, 0x10, R5, 0xd8, !PT ;  /* 0x0000001004047812 */ /* 0x010fca00078ed805 */
[----:B------:R2:W-:Y:S02]  /*1190*/  STS [UR8+0x8], R4 ;  /* 0x00000804ff007988 */ /* 0x0005e40008000808 */
.L_x_37:
[----:B----4-:R-:W-:Y:S05]  /*11a0*/  BSYNC.RECONVERGENT B3 ;  /* 0x0000000000037941 */ /* 0x010fea0003800200 */
.L_x_36:
[----:B------:R-:W-:Y:S04]  /*11b0*/  BSSY.RECONVERGENT B4, `(.L_x_38) ;  /* 0x0000011000047945 */ /* 0x000fe80003800200 */
[----:B------:R-:W-:Y:S04]  /*11c0*/  BSSY.RELIABLE B3, `(.L_x_39) ;  /* 0x000000e000037945 */ /* 0x000fe80003800100 */
[----:B------:R-:W-:Y:S05]  /*11d0*/  @P3 BRA `(.L_x_40) ;  /* 0x0000000000243947 */ /* 0x000fea0003800000 */
[----:B--2---:R-:W2:Y:S01]  /*11e0*/  LDS R4, [UR8+0x34] ;  /* 0x00003408ff047984 */ /* 0x004ea20008000800 */
[----:B------:R-:W-:-:S05]  /*11f0*/  IMAD.MOV.U32 R5, RZ, RZ, 0x3f000000 ;  /* 0x3f000000ff057424 */ /* 0x000fca00078e00ff */
[----:B--2---:R-:W-:-:S05]  /*1200*/  LOP3.LUT R4, R4, 0xff000000, R5, 0xb8, !PT ;  /* 0xff00000004047812 */ /* 0x004fca00078eb805 */
[----:B------:R2:W-:Y:S01]  /*1210*/  STS [UR8+0x34], R4 ;  /* 0x00003404ff007988 */ /* 0x0005e20008000808 */
[----:B------:R-:W-:Y:S05]  /*1220*/  @P3 BRA `(.L_x_41) ;  /* 0x00000000001c3947 */ /* 0x000fea0003800000 */
[----:B--2---:R-:W2:Y:S01]  /*1230*/  LDS R4, [UR8+0x38] ;  /* 0x00003808ff047984 */ /* 0x004ea20008000800 */
[----:B------:R-:W-:-:S05]  /*1240*/  IMAD.MOV.U32 R5, RZ, RZ, 0x3f ;  /* 0x0000003fff057424 */ /* 0x000fca00078e00ff */
[----:B--2---:R-:W-:-:S05]  /*1250*/  LOP3.LUT R4, R4, 0xff, R5, 0xb8, !PT ;  /* 0x000000ff04047812 */ /* 0x004fca00078eb805 */
[----:B------:R4:W-:Y:S02]  /*1260*/  STS [UR8+0x38], R4 ;  /* 0x00003804ff007988 */ /* 0x0009e40008000808 */
.L_x_40:
[----:B------:R-:W-:Y:S05]  /*1270*/  @P3 BREAK.RELIABLE B3 ;  /* 0x0000000000033942 */ /* 0x000fea0003800100 */
[----:B------:R-:W-:Y:S05]  /*1280*/  @P3 BRA `(.L_x_42) ;  /* 0x00000000000c3947 */ /* 0x000fea0003800000 */
[----:B------:R2:W-:Y:S02]  /*1290*/  STS [UR8+0x20], R3 ;  /* 0x00002003ff007988 */ /* 0x0005e40008000808 */
.L_x_41:
[----:B------:R-:W-:Y:S05]  /*12a0*/  BSYNC.RELIABLE B3 ;  /* 0x0000000000037941 */ /* 0x000fea0003800100 */
.L_x_39:
[----:B------:R2:W-:Y:S02]  /*12b0*/  @!P3 STS [UR8+0x24], R2 ;  /* 0x00002402ff00b988 */ /* 0x0005e40008000808 */
.L_x_42:
[----:B------:R-:W-:Y:S05]  /*12c0*/  BSYNC.RECONVERGENT B4 ;  /* 0x0000000000047941 */ /* 0x000fea0003800200 */
.L_x_38:
[----:B------:R-:W-:Y:S05]  /*12d0*/  WARPSYNC.ALL ;  /* 0x0000000000007948 */ /* 0x000fea0003800000 */
[----:B------:R-:W-:Y:S01]  /*12e0*/  NOP ;  /* 0x0000000000007918 */ /* 0x000fe20000000000 */
[----:B------:R-:W-:Y:S04]  /*12f0*/  BSSY.RECONVERGENT B4, `(.L_x_43) ;  /* 0x000000e000047945 */ /* 0x000fe80003800200 */
[----:B------:R-:W-:Y:S05]  /*1300*/  @P3 BRA `(.L_x_44) ;  /* 0x0000000000303947 */ /* 0x000fea0003800000 */
[----:B--23--:R-:W2:Y:S01]  /*1310*/  LDS R3, [UR8+0x34] ;  /* 0x00003408ff037984 */ /* 0x00cea20008000800 */
[----:B----4-:R-:W3:Y:S03]  /*1320*/  LDC.64 R4, c[0x0][0x3b8] ;  /* 0x0000ee00ff047b82 */ /* 0x010ee60000000a00 */
[----:B------:R-:W4:Y:S01]  /*1330*/  LDS R2, [UR8+0x1c] ;  /* 0x00001c08ff027984 */ /* 0x000f220008000800 */
[C---:B---3--:R-:W-:Y:S01]  /*1340*/  SHF.L.U64.HI R5, R4.reuse, 0x1, R5 ;  /* 0x0000000104057819 */ /* 0x048fe20000010205 */
[----:B------:R-:W-:-:S03]  /*1350*/  IMAD.SHL.U32 R4, R4, 0x2, RZ ;  /* 0x0000000204047824 */ /* 0x000fc600078e00ff */
[--C-:B------:R-:W-:Y:S02]  /*1360*/  SHF.R.U32.HI R7, RZ, 0x4, R5.reuse ;  /* 0x00000004ff077819 */ /* 0x100fe40000011605 */
[----:B------:R-:W-:-:S05]  /*1370*/  SHF.R.U64 R4, R4, 0x4, R5 ;  /* 0x0000000404047819 */ /* 0x000fca0000001205 */
[----:B------:R3:W-:Y:S01]  /*1380*/  STS [UR8+0xc], R4 ;  /* 0x00000c04ff007988 */ /* 0x0007e20008000808 */
[----:B--2---:R-:W-:Y:S02]  /*1390*/  LOP3.LUT R3, R3, 0x7, RZ, 0xb8, !PT ;  /* 0x0000000703037812 */ /* 0x004fe400078eb8ff */
[----:B----4-:R-:W-:-:S03]  /*13a0*/  LOP3.LUT R2, R2, 0xf, R7, 0xb8, !PT ;  /* 0x0000000f02027812 */ /* 0x010fc600078eb807 */
[----:B------:R3:W-:Y:S04]  /*13b0*/  STS [UR8+0x34], R3 ;  /* 0x00003403ff007988 */ /* 0x0007e80008000808 */
[----:B------:R3:W-:Y:S02]  /*13c0*/  STS [UR8+0x1c], R2 ;  /* 0x00001c02ff007988 */ /* 0x0007e40008000808 */
.L_x_44:
[----:B------:R-:W-:Y:S05]  /*13d0*/  BSYNC.RECONVERGENT B4 ;  /* 0x0000000000047941 */ /* 0x000fea0003800200 */
.L_x_43:
[----:B------:R-:W-:Y:S04]  /*13e0*/  BSSY.RECONVERGENT B5, `(.L_x_45) ;  /* 0x000001a000057945 */ /* 0x000fe80003800200 */
[----:B------:R-:W-:Y:S04]  /*13f0*/  BSSY.RELIABLE B4, `(.L_x_46) ;  /* 0x0000015000047945 */ /* 0x000fe80003800100 */
[----:B------:R-:W-:Y:S05]  /*1400*/  @P3 BRA `(.L_x_47) ;  /* 0x0000000000203947 */ /* 0x000fea0003800000 */
[----:B--23--:R-:W2:Y:S02]  /*1410*/  LDS R2, [UR8+0x34] ;  /* 0x00003408ff027984 */ /* 0x00cea40008000800 */
[----:B--2---:R-:W-:-:S05]  /*1420*/  LOP3.LUT R2, R2, 0x38, RZ, 0xb8, !PT ;  /* 0x0000003802027812 */ /* 0x004fca00078eb8ff */
[----:B------:R2:W-:Y:S01]  /*1430*/  STS [UR8+0x34], R2 ;  /* 0x00003402ff007988 */ /* 0x0005e20008000808 */
[----:B------:R-:W-:Y:S05]  /*1440*/  @P3 BRA `(.L_x_48) ;  /* 0x0000000000203947 */ /* 0x000fea0003800000 */
[----:B--2---:R-:W2:Y:S01]  /*1450*/  LDS R2, [UR8+0x8] ;  /* 0x00000808ff027984 */ /* 0x004ea20008000800 */
[----:B------:R-:W-:-:S05]  /*1460*/  IMAD.MOV.U32 R3, RZ, RZ, 0x780 ;  /* 0x00000780ff037424 */ /* 0x000fca00078e00ff */
[----:B--2---:R-:W-:-:S05]  /*1470*/  LOP3.LUT R2, R2, 0x300, R3, 0xd8, !PT ;  /* 0x0000030002027812 */ /* 0x004fca00078ed803 */
[----:B------:R2:W-:Y:S02]  /*1480*/  STS [UR8+0x8], R2 ;  /* 0x00000802ff007988 */ /* 0x0005e40008000808 */
.L_x_47:
[----:B------:R-:W-:Y:S05]  /*1490*/  @P3 BRA `(.L_x_49) ;  /* 0x0000000000283947 */ /* 0x000fea0003800000 */
[----:B--23--:R-:W2:Y:S02]  /*14a0*/  LDS R2, [UR8+0x8] ;  /* 0x00000808ff027984 */ /* 0x00cea40008000800 */
[----:B--2---:R-:W-:-:S05]  /*14b0*/  LOP3.LUT R2, R2, 0x1800, RZ, 0xb8, !PT ;  /* 0x0000180002027812 */ /* 0x004fca00078eb8ff */
[----:B------:R3:W-:Y:S02]  /*14c0*/  STS [UR8+0x8], R2 ;  /* 0x00000802ff007988 */ /* 0x0007e40008000808 */
.L_x_48:
[----:B------:R-:W-:Y:S05]  /*14d0*/  @P3 BREAK.RELIABLE B4 ;  /* 0x0000000000043942 */ /* 0x000fea0003800100 */
[----:B------:R-:W-:Y:S05]  /*14e0*/  @P3 BRA `(.L_x_50) ;  /* 0x0000000000243947 */ /* 0x000fea0003800000 */
[----:B--23--:R-:W2:Y:S01]  /*14f0*/  LDS R2, [UR8+0x8] ;  /* 0x00000808ff027984 */ /* 0x00cea20008000800 */
[----:B------:R-:W-:-:S05]  /*1500*/  IMAD.MOV.U32 R3, RZ, RZ, 0x6000 ;  /* 0x00006000ff037424 */ /* 0x000fca00078e00ff */
[----:B--2---:R-:W-:-:S04]  /*1510*/  LOP3.LUT R2, R2, 0x6000, R3, 0xd8, !PT ;  /* 0x0000600002027812 */ /* 0x004fc800078ed803 */
[----:B------:R-:W-:-:S05]  /*1520*/  LOP3.LUT R2, R2, 0x400000, RZ, 0xb8, !PT ;  /* 0x0040000002027812 */ /* 0x000fca00078eb8ff */
[----:B------:R2:W-:Y:S02]  /*1530*/  STS [UR8+0x8], R2 ;  /* 0x00000802ff007988 */ /* 0x0005e40008000808 */
.L_x_49:
[----:B------:R-:W-:Y:S05]  /*1540*/  BSYNC.RELIABLE B4 ;  /* 0x0000000000047941 */ /* 0x000fea0003800100 */
.L_x_46:
[----:B--23--:R-:W2:Y:S02]  /*1550*/  @!P3 LDS R2, [UR8+0x8] ;  /* 0x00000808ff02b984 */ /* 0x00cea40008000800 */
[----:B--2---:R-:W-:-:S05]  /*1560*/  @!P3 LOP3.LUT R2, R2, 0x8000, RZ, 0xb8, !PT ;  /* 0x000080000202b812 */ /* 0x004fca00078eb8ff */
[----:B------:R2:W-:Y:S02]  /*1570*/  @!P3 STS [UR8+0x8], R2 ;  /* 0x00000802ff00b988 */ /* 0x0005e40008000808 */
.L_x_50:
[----:B------:R-:W-:Y:S05]  /*1580*/  BSYNC.RECONVERGENT B5 ;  /* 0x0000000000057941 */ /* 0x000fea0003800200 */
.L_x_45:
[----:B------:R-:W-:Y:S05]  /*1590*/  WARPSYNC.ALL ;  /* 0x0000000000007948 */ /* 0x000fea0003800000 */
[----:B------:R-:W-:Y:S01]  /*15a0*/  NOP ;  /* 0x0000000000007918 */ /* 0x000fe20000000000 */
[----:B------:R-:W-:-:S04]  /*15b0*/  UIADD3 UR4, UPT, UPT, UR4, 0x100, URZ ;  /* 0x0000010004047890 */ /* 0x000fc8000fffe0ff */
[----:B------:R-:W-:-:S04]  /*15c0*/  UIADD3 UR20, UP0, UPT, UR4, UR20, URZ ;  /* 0x0000001404147290 */ /* 0x000fc8000ff1e0ff */
[----:B------:R-:W-:Y:S01]  /*15d0*/  ULEA.HI.X.SX32 UR21, UR4, UR21, 0x1, UP0 ;  /* 0x0000001504157291 */ /* 0x000fe200080f0eff */
[----:B------:R-:W-:Y:S11]  /*15e0*/  @P0 BRA `(.L_x_51) ;  /* 0x0000000000300947 */ /* 0x000ff60003800000 */
[----:B--23--:R-:W2:Y:S01]  /*15f0*/  S2R R2, SR_LANEID ;  /* 0x0000000000027919 */ /* 0x00cea20000000000 */
[----:B------:R-:W-:Y:S05]  /*1600*/  WARPSYNC.ALL ;  /* 0x0000000000007948 */ /* 0x000fea0003800000 */
[----:B------:R-:W-:Y:S01]  /*1610*/  NOP ;  /* 0x0000000000007918 */ /* 0x000fe20000000000 */
[----:B--2-4-:R-:W-:-:S05]  /*1620*/  IMAD.SHL.U32 R4, R2, 0x4, RZ ;  /* 0x0000000402047824 */ /* 0x014fca00078e00ff */
[----:B------:R-:W2:Y:S01]  /*1630*/  LDS R5, [R4+UR8] ;  /* 0x0000000804057984 */ /* 0x000ea20008000800 */
[----:B------:R-:W-:-:S05]  /*1640*/  IADD3 R2, P1, PT, R4, UR20, RZ ;  /* 0x0000001404027c10 */ /* 0x000fca000ff3e0ff */
[----:B------:R-:W-:-:S05]  /*1650*/  IMAD.X R3, RZ, RZ, UR21, P1 ;  /* 0x00000015ff037e24 */ /* 0x000fca00088e06ff */
[----:B--2---:R2:W3:Y:S01]  /*1660*/  ATOMG.E.EXCH.STRONG.GPU PT, RZ, [R2], R5 ;  /* 0x0000000502ff73a8 */ /* 0x0044e200041ee100 */
[----:B------:R-:W-:-:S04]  /*1670*/  DEPBAR {5,4,3,2,1,0} ;  /* 0x0000003f0000791a */ /* 0x000fc80000000000 */
[----:B------:R-:W4:Y:S02]  /*1680*/  CCTL.E.C.LDCU.IV.DEEP [UR20] ;  /* 0x0000000014007540 */ /* 0x000f240009c08000 */
[----:B----4-:R2:W-:Y:S01]  /*1690*/  UTMACCTL.IV [UR20] ;  /* 0x00000000140079b9 */ /* 0x0105e20008000000 */
[----:B------:R-:W-:Y:S01]  /*16a0*/  NOP ;  /* 0x0000000000007918 */ /* 0x000fe20000000000 */
.L_x_51:
[----:B------:R-:W-:Y:S05]  /*16b0*/  @P0 BRA `(.L_x_52) ;  /* 0x00000000000c0947 */ /* 0x000fea0003800000 */
[----:B------:R0:W-:Y:S01]  /*16c0*/  UTMACMDFLUSH ;  /* 0x00000000000079b7 */ /* 0x0001e20000000000 */
[----:B------:R-:W-:Y:S05]  /*16d0*/  @P0 BRA `(.L_x_52) ;  /* 0x0000000000040947 */ /* 0x000fea0003800000 */
[----:B------:R-:W-:-:S04]  /*16e0*/  DEPBAR.LE SB0, 0x0 ;  /* 0x000080000000791a */ /* 0x000fc80000000000 */
.L_x_52:
[----:B------:R-:W-:Y:S05]  /*16f0*/  WARPSYNC.ALL ;  /* 0x0000000000007948 */ /* 0x000fea0003800000 */
[----:B------:R-:W-:Y:S01]  /*1700*/  NOP ;  /* 0x0000000000007918 */ /* 0x000fe20000000000 */
[----:B---3--:R-:W-:Y:S01]  /*1710*/  BAR.SYNC.DEFER_BLOCKING 0x0 ;  /* 0x0000000000007b1d */ /* 0x008fe20000010000 */
[----:B--2---:R-:W-:Y:S01]  /*1720*/  SHF.R.U32.HI R2, RZ, 0x5, R0 ;  /* 0x00000005ff027819 */ /* 0x004fe20000011600 */
[----:B------:R-:W-:-:S03]  /*1730*/  USHF.L.U32 UR15, UR15, 0x7, URZ ;  /* 0x000000070f0f7899 */ /* 0x000fc600080006ff */
[----:B------:R-:W-:Y:S01]  /*1740*/  R2UR UR22, R2 ;  /* 0x00000000021672ca */ /* 0x000fe200000e0000 */
[----:B------:R-:W-:Y:S01]  /*1750*/  VOTEU.ALL UP0, P3 ;  /* 0x0000000000ff7886 */ /* 0x000fe20001800000 */
[----:B------:R-:W-:Y:S01]  /*1760*/  UMOV UR4, 0x1 ;  /* 0x0000000100047882 */ /* 0x000fe20000000000 */
[----:B------:R-:W-:Y:S01]  /*1770*/  VOTEU.ALL UP1, P3 ;  /* 0x0000000000ff7886 */ /* 0x000fe20001820000 */
[----:B------:R-:W-:Y:S02]  /*1780*/  BSSY.RECONVERGENT B5, `(.L_x_53) ;  /* 0x0000018000057945 */ /* 0x000fe40003800200 */
[----:B------:R-:W-:-:S04]  /*1790*/  @!UP0 UIADD3 UR10, UPT, UPT, -UR4, 0x100000, URZ ;  /* 0x00100000040a8890 */ /* 0x000fc8000fffe1ff */
[----:B------:R-:W-:Y:S02]  /*17a0*/  @!UP0 USHF.L.U32 UR11, UR10, 0xb, URZ ;  /* 0x0000000b0a0b8899 */ /* 0x000fe400080006ff */
[----:B------:R-:W-:Y:S02]  /*17b0*/  @!UP0 USHF.L.U32 UR10, UR10, 0x1, URZ ;  /* 0x000000010a0a8899 */ /* 0x000fe400080006ff */
[----:B------:R-:W-:-:S04]  /*17c0*/  @!UP0 UIADD3 UR4, UPT, UPT, -UR4, 0x100000, URZ ;  /* 0x0010000004048890 */ /* 0x000fc8000fffe1ff */
[----:B------:R-:W-:Y:S02]  /*17d0*/  @!UP0 USHF.L.U32 UR5, UR4, 0xb, URZ ;  /* 0x0000000b04058899 */ /* 0x000fe400080006ff */
[----:B------:R-:W-:Y:S01]  /*17e0*/  @!UP0 USHF.L.U32 UR4, UR4, 0x1, URZ ;  /* 0x0000000104048899 */ /* 0x000fe200080006ff */
[----:B------:R-:W-:Y:S01]  /*17f0*/  VOTEU.ALL UP0, P3 ;  /* 0x0000000000ff7886 */ /* 0x000fe20001800000 */
[----:B------:R-:W2:Y:S04]  /*1800*/  FENCE.VIEW.ASYNC.S ;  /* 0x00000000000073c6 */ /* 0x000ea80000000000 */
[----:B--2---:R2:W3:Y:S06]  /*1810*/  @!UP0 SYNCS.EXCH.64 URZ, [UR8+0x12000], UR10 ;  /* 0x0120000a08ff85b2 */ /* 0x0044ec0008000100 */
[----:B------:R2:W3:Y:S02]  /*1820*/  @!UP1 SYNCS.EXCH.64 URZ, [UR8+0x12020], UR4 ;  /* 0x0120200408ff95b2 */ /* 0x0004e40008000100 */
[----:B---3--:R-:W-:Y:S06]  /*1830*/  BAR.SYNC.DEFER_BLOCKING 0x0 ;  /* 0x0000000000007b1d */ /* 0x008fec0000010000 */
[----:B------:R-:W-:Y:S05]  /*1840*/  @P3 BRA `(.L_x_54) ;  /* 0x00000000002c3947 */ /* 0x000fea0003800000 */
[----:B--2---:R-:W-:Y:S02]  /*1850*/  UMOV UR4, 0x1 ;  /* 0x0000000100047882 */ /* 0x004fe40000000000 */
[----:B------:R-:W-:-:S04]  /*1860*/  UIADD3 UR10, UPT, UPT, -UR4, 0x100000, URZ ;  /* 0x00100000040a7890 */ /* 0x000fc8000fffe1ff */
[----:B------:R-:W-:Y:S02]  /*1870*/  USHF.L.U32 UR11, UR10, 0xb, URZ ;  /* 0x0000000b0a0b7899 */ /* 0x000fe400080006ff */
[----:B------:R-:W-:Y:S02]  /*1880*/  USHF.L.U32 UR10, UR10, 0x1, URZ ;  /* 0x000000010a0a7899 */ /* 0x000fe400080006ff */
[----:B------:R-:W-:-:S04]  /*1890*/  UIADD3 UR4, UPT, UPT, -UR4, 0x100000, URZ ;  /* 0x0010000004047890 */ /* 0x000fc8000fffe1ff */
[----:B------:R-:W-:Y:S02]  /*18a0*/  USHF.L.U32 UR5, UR4, 0xb, URZ ;  /* 0x0000000b04057899 */ /* 0x000fe400080006ff */
[----:B------:R-:W-:Y:S01]  /*18b0*/  USHF.L.U32 UR4, UR4, 0x1, URZ ;  /* 0x0000000104047899 */ /* 0x000fe200080006ff */
[----:B------:R-:W2:Y:S03]  /*18c0*/  FENCE.VIEW.ASYNC.S ;  /* 0x00000000000073c6 */ /* 0x000ea60000000000 */
[----:B--2---:R3:W2:Y:S08]  /*18d0*/  SYNCS.EXCH.64 URZ, [UR8+0x12008], UR10 ;  /* 0x0120080a08ff75b2 */ /* 0x0046b00008000100 */
[----:B------:R3:W4:Y:S02]  /*18e0*/  SYNCS.EXCH.64 URZ, [UR8+0x12028], UR4 ;  /* 0x0120280408ff75b2 */ /* 0x0007240008000100 */
[----:B---3--:R-:W-:Y:S01]  /*18f0*/  NOP ;  /* 0x0000000000007918 */ /* 0x008fe20000000000 */
.L_x_54:
[----:B--2---:R-:W-:Y:S05]  /*1900*/  BSYNC.RECONVERGENT B5 ;  /* 0x0000000000057941 */ /* 0x004fea0003800200 */
.L_x_53:
[----:B----4-:R-:W-:Y:S01]  /*1910*/  BAR.SYNC.DEFER_BLOCKING 0x0 ;  /* 0x0000000000007b1d */ /* 0x010fe20000010000 */
[----:B------:R-:W-:Y:S01]  /*1920*/  UIADD3 UR12, UPT, UPT, UR8, 0x12020, URZ ;  /* 0x00012020080c7890 */ /* 0x000fe2000fffe0ff */
[----:B------:R-:W-:Y:S01]  /*1930*/  ISETP.GE.AND P0, PT, R10, 0x1, PT ;  /* 0x000000010a00780c */ /* 0x000fe20003f06270 */
[----:B------:R-:W-:-:S03]  /*1940*/  USHF.L.U32 UR19, UR7, 0x6, URZ ;  /* 0x0000000607137899 */ /* 0x000fc600080006ff */
[----:B------:R-:W-:Y:S04]  /*1950*/  BSSY.RECONVERGENT B5, `(.L_x_55) ;  /* 0x000000d000057945 */ /* 0x000fe80003800200 */
[----:B------:R-:W-:Y:S05]  /*1960*/  @P3 BRA `(.L_x_56) ;  /* 0x00000000002c3947 */ /* 0x000fea0003800000 */
[----:B------:R-:W-:Y:S02]  /*1970*/  UMOV UR4, 0x1 ;  /* 0x0000000100047882 */ /* 0x000fe40000000000 */
[----:B------:R-:W-:-:S04]  /*1980*/  UIADD3 UR10, UPT, UPT, -UR4, 0x100000, URZ ;  /* 0x00100000040a7890 */ /* 0x000fc8000fffe1ff */
[----:B------:R-:W-:Y:S02]  /*1990*/  USHF.L.U32 UR11, UR10, 0xb, URZ ;  /* 0x0000000b0a0b7899 */ /* 0x000fe400080006ff */
[----:B------:R-:W-:Y:S02]  /*19a0*/  USHF.L.U32 UR10, UR10, 0x1, URZ ;  /* 0x000000010a0a7899 */ /* 0x000fe400080006ff */
[----:B------:R-:W-:-:S04]  /*19b0*/  UIADD3 UR4, UPT, UPT, -UR4, 0x100000, URZ ;  /* 0x0010000004047890 */ /* 0x000fc8000fffe1ff */
[----:B------:R-:W-:Y:S02]  /*19c0*/  USHF.L.U32 UR5, UR4, 0xb, URZ ;  /* 0x0000000b04057899 */ /* 0x000fe400080006ff */
[----:B------:R-:W-:Y:S01]  /*19d0*/  USHF.L.U32 UR4, UR4, 0x1, URZ ;  /* 0x0000000104047899 */ /* 0x000fe200080006ff */
[----:B------:R-:W2:Y:S03]  /*19e0*/  FENCE.VIEW.ASYNC.S ;  /* 0x00000000000073c6 */ /* 0x000ea60000000000 */
[----:B--2---:R2:W3:Y:S08]  /*19f0*/  SYNCS.EXCH.64 URZ, [UR8+0x12010], UR10 ;  /* 0x0120100a08ff75b2 */ /* 0x0044f00008000100 */
[----:B------:R2:W4:Y:S01]  /*1a00*/  SYNCS.EXCH.64 URZ, [UR8+0x12030], UR4 ;  /* 0x0120300408ff75b2 */ /* 0x0005220008000100 */
[----:B------:R-:W-:Y:S01]  /*1a10*/  NOP ;  /* 0x0000000000007918 */ /* 0x000fe20000000000 */
.L_x_56:
[----:B--2---:R-:W-:Y:S05]  /*1a20*/  BSYNC.RECONVERGENT B5 ;  /* 0x0000000000057941 */ /* 0x004fea0003800200 */
.L_x_55:
[----:B------:R-:W-:Y:S05]  /*1a30*/  @!P0 BRA `(.L_x_57) ;  /* 0x0000000800748947 */ /* 0x000fea0003800000 */
[----:B---34-:R-:W-:Y:S01]  /*1a40*/  BAR.SYNC.DEFER_BLOCKING 0x0 ;  /* 0x0000000000007b1d */ /* 0x018fe20000010000 */
[----:B------:R-:W-:Y:S01]  /*1a50*/  ELECT P1, URZ, PT ;  /* 0x0000000000ff782f */ /* 0x000fe20003820000 */
[----:B------:R-:W-:Y:S01]  /*1a60*/  @!P3 IMAD.MOV.U32 R2, RZ, RZ, 0x6000 ;  /* 0x00006000ff02b424 */ /* 0x000fe200078e00ff */
[----:B------:R-:W-:Y:S02]  /*1a70*/  UIADD3 UR16, UPT, UPT, UR8, 0xc000, URZ ;  /* 0x0000c00008107890 */ /* 0x000fe4000fffe0ff */
[----:B------:R-:W-:Y:S02]  /*1a80*/  ISETP.LT.U32.AND P1, PT, R68, 0x20, P1 ;  /* 0x000000204400780c */ /* 0x000fe40000f21070 */
[----:B------:R-:W-:Y:S01]  /*1a90*/  ELECT P0, URZ, PT ;  /* 0x0000000000ff782f */ /* 0x000fe20003800000 */
[----:B------:R-:W-:-:S03]  /*1aa0*/  UMOV UR11, UR15 ;  /* 0x0000000f000b7c82 */ /* 0x000fc60008000000 */
[----:B------:R-:W-:-:S07]  /*1ab0*/  ISETP.LT.U32.AND P0, PT, R68, 0x20, P0 ;  /* 0x000000204400780c */ /* 0x000fce0000701070 */
[----:B------:R-:W-:Y:S01]  /*1ac0*/  VOTEU.ANY UP0, P1 ;  /* 0x0000000000ff7886 */ /* 0x000fe20000800100 */
[----:B------:R-:W-:-:S04]  /*1ad0*/  VOTEU.ANY UP2, P1 ;  /* 0x0000000000ff7886 */ /* 0x000fc80000840100 */
[----:B------:R-:W-:Y:S02]  /*1ae0*/  @UP0 UIADD3 UR17, UPT, UPT, UR8, 0x12000, URZ ;  /* 0x0001200008110890 */ /* 0x000fe4000fffe0ff */
[----:B------:R2:W-:Y:S01]  /*1af0*/  @!P3 SYNCS.ARRIVE.TRANS64 RZ, [UR8+0x12000], R2 ;  /* 0x01200002ffffb9a7 */ /* 0x0005e20008000008 */
[----:B------:R-:W-:Y:S01]  /*1b00*/  @UP0 UMOV UR18, URZ ;  /* 0x000000ff00120c82 */ /* 0x000fe20008000000 */
[----:B------:R-:W-:Y:S01]  /*1b10*/  BAR.SYNC.DEFER_BLOCKING 0x0 ;  /* 0x0000000000007b1d */ /* 0x000fe20000010000 */
[----:B------:R-:W-:-:S05]  /*1b20*/  UISETP.NE.U32.AND UP0, UPT, UR22, URZ, UPT ;  /* 0x000000ff1600728c */ /* 0x000fca000bf05070 */
[----:B------:R-:W-:Y:S01]  /*1b30*/  VOTEU.ANY UP1, P0 ;  /* 0x0000000000ff7886 */ /* 0x000fe20000020100 */
[----:B------:R-:W-:-:S04]  /*1b40*/  VOTEU.ANY UP3, P0 ;  /* 0x0000000000ff7886 */ /* 0x000fc80000060100 */
[----:B------:R-:W-:Y:S01]  /*1b50*/  @UP1 UIADD3 UR9, UPT, UPT, UR8, 0x12000, URZ ;  /* 0x0001200008091890 */ /* 0x000fe2000fffe0ff */
[----:B------:R-:W-:Y:S01]  /*1b60*/  @UP1 UMOV UR10, URZ ;  /* 0x000000ff000a1c82 */ /* 0x000fe20008000000 */
[----:B------:R2:W-:Y:S01]  /*1b70*/  @UP2 UTMALDG.2D [UR16], [UR24] ;  /* 0x00000010180025b4 */ /* 0x0005e20008008000 */
[----:B------:R3:W-:Y:S06]  /*1b80*/  MEMBAR.ALL.CTA ;  /* 0x0000000000007992 */ /* 0x0007ec0000008000 */
[----:B---3--:R-:W3:Y:S02]  /*1b90*/  FENCE.VIEW.ASYNC.S ;  /* 0x00000000000073c6 */ /* 0x008ee40000000000 */
[----:B---3--:R-:W-:Y:S06]  /*1ba0*/  BAR.SYNC.DEFER_BLOCKING 0x0 ;  /* 0x0000000000007b1d */ /* 0x008fec0000010000 */
[----:B------:R2:W-:Y:S02]  /*1bb0*/  @UP3 UTMALDG.2D [UR8], [UR26] ;  /* 0x000000081a0035b4 */ /* 0x0005e40008008000 */
[----:B------:R-:W-:Y:S06]  /*1bc0*/  BAR.SYNC.DEFER_BLOCKING 0x0 ;  /* 0x0000000000007b1d */ /* 0x000fec0000010000 */
[----:B------:R-:W3:Y:S02]  /*1bd0*/  SYNCS.PHASECHK.TRANS64.TRYWAIT P0, [UR8+0x12000], RZ ;  /* 0x012000ffff0075a7 */ /* 0x000ee40008001108 */
[----:B--23--:R-:W-:Y:S05]  /*1be0*/  @!P0 BRA `(.L_x_58) ;  /* 0x0000001000348947 */ /* 0x00cfea0003800000 */
.L_x_74:
[----:B------:R-:W-:Y:S05]  /*1bf0*/  BRA.U UP0, `(.L_x_59) ;  /* 0x0000000100747547 */ /* 0x000fea000b800000 */
[----:B------:R-:W-:Y:S02]  /*1c00*/  USHF.R.U32.HI UR6, URZ, 0x4, UR16 ;  /* 0x00000004ff067899 */ /* 0x000fe40008011610 */
[----:B------:R-:W-:Y:S02]  /*1c10*/  USHF.R.U32.HI UR10, URZ, 0x4, UR8 ;  /* 0x00000004ff0a7899 */ /* 0x000fe40008011608 */
[----:B------:R-:W-:Y:S02]  /*1c20*/  USGXT.U32 UR6, UR6, 0xe ;  /* 0x0000000e0606789a */ /* 0x000fe40008000000 */
[----:B------:R-:W-:Y:S02]  /*1c30*/  USGXT.U32 UR10, UR10, 0xe ;  /* 0x0000000e0a0a789a */ /* 0x000fe40008000000 */
[----:B------:R-:W-:Y:S02]  /*1c40*/  UIADD3 UR32, UP0, UPT, UR6, 0x2, URZ ;  /* 0x0000000206207890 */ /* 0x000fe4000ff1e0ff */
[----:B------:R-:W-:Y:S01]  /*1c50*/  UIADD3 UR34, UP1, UPT, UR10, 0x2, URZ ;  /* 0x000000020a227890 */ /* 0x000fe2000ff3e0ff */
[----:B------:R-:W-:Y:S01]  /*1c60*/  UMOV UR4, URZ ;  /* 0x000000ff00047c82 */ /* 0x000fe20008000000 */
[----:B------:R-:W-:Y:S01]  /*1c70*/  UMOV UR5, URZ ;  /* 0x000000ff00057c82 */ /* 0x000fe20008000000 */
[----:B------:R-:W-:-:S02]  /*1c80*/  UIADD3.X UR33, UPT, UPT, UR4, 0x40004040, URZ, UP0, !UPT ;  /* 0x4000404004217890 */ /* 0x000fc400087fe4ff */
[----:B------:R-:W-:Y:S02]  /*1c90*/  UIADD3.X UR35, UPT, UPT, UR5, 0x40004040, URZ, UP1, !UPT ;  /* 0x4000404005237890 */ /* 0x000fe40008ffe4ff */
[----:B------:R-:W-:Y:S02]  /*1ca0*/  UIADD3.64 UR4, UPT, UPT, UR32, 0x2, URZ ;  /* 0x0000000220047897 */ /* 0x000fe4000fffe0ff */
[----:B------:R-:W-:Y:S02]  /*1cb0*/  UIADD3.64 UR16, UPT, UPT, UR34, 0x2, URZ ;  /* 0x0000000222107897 */ /* 0x000fe4000fffe0ff */
[----:B------:R-:W-:Y:S02]  /*1cc0*/  UIADD3.64 UR28, UPT, UPT, UR32, 0x4, URZ ;  /* 0x00000004201c7897 */ /* 0x000fe4000fffe0ff */
[----:B------:R-:W-:Y:S01]  /*1cd0*/  UIADD3.64 UR30, UPT, UPT, UR34, 0x4, URZ ;  /* 0x00000004221e7897 */ /* 0x000fe2000fffe0ff */
[----:B------:R-:W-:Y:S01]  /*1ce0*/  UMOV UR36, 0x0 ;  /* 0x0000000000247882 */ /* 0x000fe20000000000 */
[----:B------:R-:W-:Y:S01]  /*1cf0*/  UMOV UR37, 0x4200010 ;  /* 0x0420001000257882 */ /* 0x000fe20000000000 */
[----:B------:R-:W-:Y:S01]  /*1d00*/  UMOV UR7, 0x40004040 ;  /* 0x4000404000077882 */ /* 0x000fe20000000000 */
[----:B------:R-:W-:Y:S01]  /*1d10*/  UMOV UR11, 0x40004040 ;  /* 0x40004040000b7882 */ /* 0x000fe20000000000 */
[----:B------:R-:W-:Y:S01]  /*1d20*/  UMOV UR38, 0x0 ;  /* 0x0000000000267882 */ /* 0x000fe20000000000 */
[----:B------:R-:W-:Y:S01]  /*1d30*/  UMOV UR39, 0x4200010 ;  /* 0x0420001000277882 */ /* 0x000fe20000000000 */
[----:B------:R-:W-:Y:S01]  /*1d40*/  UMOV UR40, 0x0 ;  /* 0x0000000000287882 */ /* 0x000fe20000000000 */
[----:B------:R-:W-:Y:S01]  /*1d50*/  UMOV UR41, 0x4200010 ;  /* 0x0420001000297882 */ /* 0x000fe20000000000 */
[----:B------:R2:W-:Y:S01]  /*1d60*/  UTCHMMA gdesc[UR6], gdesc[UR10], tmem[UR23], tmem[UR36], idesc[UR37], !UPT ;  /* 0x00ff240a060075ea */ /* 0x0005e2000f800017 */
[----:B------:R-:W-:Y:S01]  /*1d70*/  UMOV UR42, 0x0 ;  /* 0x00000000002a7882 */ /* 0x000fe20000000000 */
[----:B------:R-:W-:Y:S01]  /*1d80*/  UMOV UR43, 0x4200010 ;  /* 0x04200010002b7882 */ /* 0x000fe20000000000 */
[----:B------:R2:W-:Y:S01]  /*1d90*/  UTCHMMA gdesc[UR32], gdesc[UR34], tmem[UR23], tmem[UR38], idesc[UR39], UPT ;  /* 0x00ff2622200075ea */ /* 0x0005e2000b800017 */
[----:B------:R2:W-:Y:S01]  /*1da0*/  UTCHMMA gdesc[UR4], gdesc[UR16], tmem[UR23], tmem[UR40], idesc[UR41], UPT ;  /* 0x00ff2810040075ea */ /* 0x0005e2000b800017 */
[----:B------:R2:W-:Y:S01]  /*1db0*/  UTCHMMA gdesc[UR28], gdesc[UR30], tmem[UR23], tmem[UR42], idesc[UR43], UPT ;  /* 0x00ff2a1e1c0075ea */ /* 0x0005e2000b800017 */
[----:B------:R-:W-:Y:S01]  /*1dc0*/  NOP ;  /* 0x0000000000007918 */ /* 0x000fe20000000000 */
.L_x_59:
[----:B------:R-:W-:Y:S01]  /*1dd0*/  ELECT P0, URZ, PT ;  /* 0x0000000000ff782f */ /* 0x000fe20003800000 */
[----:B--2---:R-:W-:Y:S01]  /*1de0*/  UMOV UR4, UR12 ;  /* 0x0000000c00047c82 */ /* 0x004fe20008000000 */
[----:B------:R-:W-:Y:S02]  /*1df0*/  UMOV UR5, URZ ;  /* 0x000000ff00057c82 */ /* 0x000fe40008000000 */
[----:B------:R-:W-:-:S13]  /*1e00*/  ISETP.LT.U32.AND P0, PT, R68, 0x20, P0 ;  /* 0x000000204400780c */ /* 0x000fda0000701070 */
[----:B------:R-:W-:Y:S01]  /*1e10*/  VOTEU.ANY UP0, P0 ;  /* 0x0000000000ff7886 */ /* 0x000fe20000000100 */
[----:B------:R-:W-:Y:S01]  /*1e20*/  VOTEU.ANY UP1, P0 ;  /* 0x0000000000ff7886 */ /* 0x000fe20000020100 */
[----:B------:R-:W-:-:S03]  /*1e30*/  ISETP.GE.U32.AND P0, PT, R10, 0x41, PT ;  /* 0x000000410a00780c */ /* 0x000fc60003f06070 */
[----:B------:R-:W-:Y:S02]  /*1e40*/  @UP0 UMOV UR4, UR4 ;  /* 0x0000000400040c82 */ /* 0x000fe40008000000 */
[----:B------:R2:W-:Y:S01]  /*1e50*/  @UP1 UTCBAR [UR4], URZ ;  /* 0x000000ff040013e9 */ /* 0x0005e200080000ff */
[----:B------:R-:W-:Y:S06]  /*1e60*/  BAR.SYNC.DEFER_BLOCKING 0x0 ;  /* 0x0000000000007b1d */ /* 0x000fec0000010000 */
[----:B------:R-:W3:Y:S02]  /*1e70*/  SYNCS.PHASECHK.TRANS64.TRYWAIT P1, [UR8+0x12020], RZ ;  /* 0x012020ffff0075a7 */ /* 0x000ee40008021108 */
[----:B--23--:R-:W-:Y:S05]  /*1e80*/  @!P1 BRA `(.L_x_60) ;  /* 0x0000000c00989947 */ /* 0x00cfea0003800000 */
.L_x_75:
[----:B------:R-:W-:Y:S01]  /*1e90*/  UMOV UR4, URZ ;  /* 0x000000ff00047c82 */ /* 0x000fe20008000000 */
[----:B------:R-:W-:Y:S05]  /*1ea0*/  @!P0 BRA `(.L_x_57) ;  /* 0x0000000400588947 */ /* 0x000fea0003800000 */
[----:B------:R-:W2:Y:S01]  /*1eb0*/  LDCU UR29, c[0x0][0x3a0] ;  /* 0x00007400ff1d77ac */ /* 0x000ea20008000800 */
[----:B------:R-:W-:Y:S01]  /*1ec0*/  UMOV UR9, 0x1 ;  /* 0x0000000100097882 */ /* 0x000fe20000000000 */
[----:B------:R-:W-:-:S05]  /*1ed0*/  UMOV UR18, 0x40 ;  /* 0x0000004000127882 */ /* 0x000fca0000000000 */
.L_x_64:
[----:B------:R-:W-:Y:S01]  /*1ee0*/  BAR.SYNC.DEFER_BLOCKING 0x0 ;  /* 0x0000000000007b1d */ /* 0x000fe20000010000 */
[----:B------:R-:W-:Y:S01]  /*1ef0*/  ULEA UR28, UR9, UR8, 0x3 ;  /* 0x00000008091c7291 */ /* 0x000fe2000f8e18ff */
[----:B------:R-:W-:Y:S01]  /*1f00*/  @!P3 IMAD.MOV.U32 R2, RZ, RZ, 0x6000 ;  /* 0x00006000ff02b424 */ /* 0x000fe200078e00ff */
[----:B------:R-:W-:Y:S01]  /*1f10*/  ELECT P1, URZ, PT ;  /* 0x0000000000ff782f */ /* 0x000fe20003820000 */
[----:B------:R-:W-:-:S03]  /*1f20*/  ULEA UR16, UR9, UR8, 0xd ;  /* 0x0000000809107291 */ /* 0x000fc6000f8e68ff */
[----:B------:R-:W-:Y:S02]  /*1f30*/  ISETP.LT.U32.AND P1, PT, R68, 0x20, P1 ;  /* 0x000000204400780c */ /* 0x000fe40000f21070 */
[----:B------:R-:W-:Y:S01]  /*1f40*/  ELECT P0, URZ, PT ;  /* 0x0000000000ff782f */ /* 0x000fe20003800000 */
[----:B------:R-:W-:-:S03]  /*1f50*/  UIADD3 UR16, UPT, UPT, UR16, 0xc000, URZ ;  /* 0x0000c00010107890 */ /* 0x000fc6000fffe0ff */
[----:B------:R-:W-:Y:S01]  /*1f60*/  ISETP.LT.U32.AND P0, PT, R68, 0x20, P0 ;  /* 0x000000204400780c */ /* 0x000fe20000701070 */
[----:B------:R-:W-:Y:S01]  /*1f70*/  ULEA UR12, UR9, UR8, 0xe ;  /* 0x00000008090c7291 */ /* 0x000fe2000f8e70ff */
[----:B------:R-:W-:Y:S01]  /*1f80*/  UMOV UR14, UR18 ;  /* 0x00000012000e7c82 */ /* 0x000fe20008000000 */
[----:B------:R-:W-:-:S04]  /*1f90*/  USHF.L.U32 UR5, UR4, 0x1f, URZ ;  /* 0x0000001f04057899 */ /* 0x000fc800080006ff */
[----:B------:R-:W-:Y:S01]  /*1fa0*/  VOTEU.ANY UP0, P1 ;  /* 0x0000000000ff7886 */ /* 0x000fe20000800100 */
[----:B------:R3:W-:Y:S04]  /*1fb0*/  @!P3 SYNCS.ARRIVE.TRANS64 RZ, [UR28+0x12000], R2 ;  /* 0x01200002ffffb9a7 */ /* 0x0007e8000800001c */
[----:B------:R-:W-:Y:S01]  /*1fc0*/  @UP0 UIADD3 UR17, UPT, UPT, UR28, 0x12000, URZ ;  /* 0x000120001c110890 */ /* 0x000fe2000fffe0ff */
[----:B------:R-:W-:Y:S01]  /*1fd0*/  VOTEU.ANY UP0, P1 ;  /* 0x0000000000ff7886 */ /* 0x000fe20000800100 */
[----:B------:R-:W-:Y:S01]  /*1fe0*/  BAR.SYNC.DEFER_BLOCKING 0x0 ;  /* 0x0000000000007b1d */ /* 0x000fe20000010000 */
[----:B---3--:R-:W-:-:S05]  /*1ff0*/  IMAD.U32 R2, RZ, RZ, UR5 ;  /* 0x00000005ff027e24 */ /* 0x008fca000f8e00ff */
[----:B------:R-:W-:-:S05]  /*2000*/  VOTEU.ANY UP1, P0 ;  /* 0x0000000000ff7886 */ /* 0x000fca0000020100 */
[----:B------:R-:W-:Y:S01]  /*2010*/  @UP1 UIADD3 UR13, UPT, UPT, UR28, 0x12000, URZ ;  /* 0x000120001c0d1890 */ /* 0x000fe2000fffe0ff */
[----:B------:R-:W-:Y:S01]  /*2020*/  VOTEU.ANY UP1, P0 ;  /* 0x0000000000ff7886 */ /* 0x000fe20000020100 */
[----:B------:R3:W-:Y:S01]  /*2030*/  @UP0 UTMALDG.2D [UR16], [UR24] ;  /* 0x00000010180005b4 */ /* 0x0007e20008008000 */
[----:B------:R-:W-:Y:S01]  /*2040*/  UISETP.NE.U32.AND UP0, UPT, UR22, URZ, UPT ;  /* 0x000000ff1600728c */ /* 0x000fe2000bf05070 */
[----:B------:R4:W-:Y:S06]  /*2050*/  MEMBAR.ALL.CTA ;  /* 0x0000000000007992 */ /* 0x0009ec0000008000 */
[----:B----4-:R-:W4:Y:S02]  /*2060*/  FENCE.VIEW.ASYNC.S ;  /* 0x00000000000073c6 */ /* 0x010f240000000000 */
[----:B----4-:R-:W-:Y:S06]  /*2070*/  BAR.SYNC.DEFER_BLOCKING 0x0 ;  /* 0x0000000000007b1d */ /* 0x010fec0000010000 */
[----:B------:R3:W-:Y:S02]  /*2080*/  @UP1 UTMALDG.2D [UR12], [UR26] ;  /* 0x0000000c1a0015b4 */ /* 0x0007e40008008000 */
[----:B------:R-:W-:Y:S06]  /*2090*/  BAR.SYNC.DEFER_BLOCKING 0x0 ;  /* 0x0000000000007b1d */ /* 0x000fec0000010000 */
[----:B------:R-:W4:Y:S02]  /*20a0*/  SYNCS.PHASECHK.TRANS64.TRYWAIT P0, [UR28+0x12000], R2 ;  /* 0x01200002ff0075a7 */ /* 0x000f24000800111c */
[----:B---34-:R-:W-:Y:S05]  /*20b0*/  @!P0 BRA `(.L_x_61) ;  /* 0x0000000c00188947 */ /* 0x018fea0003800000 */
.L_x_76:
        /* <DEDUP_REMOVED lines=11> */
[----:B------:R-:W-:Y:S02]  /*2170*/  UIADD3 UR6, UP0, UPT, UR16, 0x2, URZ ;  /* 0x0000000210067890 */ /* 0x000fe4000ff1e0ff */
[----:B------:R-:W-:Y:S02]  /*2180*/  UIADD3 UR32, UP1, UPT, UR30, 0x2, URZ ;  /* 0x000000021e207890 */ /* 0x000fe4000ff3e0ff */
[----:B------:R-:W-:Y:S02]  /*2190*/  UIADD3 UR34, UP2, UPT, UR16, 0x4, URZ ;  /* 0x0000000410227890 */ /* 0x000fe4000ff5e0ff */
[----:B------:R-:W-:Y:S02]  /*21a0*/  UIADD3 UR36, UP3, UPT, UR30, 0x4, URZ ;  /* 0x000000041e247890 */ /* 0x000fe4000ff7e0ff */
[----:B------:R-:W-:-:S02]  /*21b0*/  UIADD3.X UR7, UPT, UPT, UR17, URZ, URZ, UP0, !UPT ;  /* 0x000000ff11077290 */ /* 0x000fc400087fe4ff */
[----:B------:R-:W-:Y:S02]  /*21c0*/  UIADD3.X UR33, UPT, UPT, UR31, URZ, URZ, UP1, !UPT ;  /* 0x000000ff1f217290 */ /* 0x000fe40008ffe4ff */
[----:B------:R-:W-:Y:S02]  /*21d0*/  UIADD3.X UR35, UPT, UPT, UR17, URZ, URZ, UP2, !UPT ;  /* 0x000000ff11237290 */ /* 0x000fe400097fe4ff */
[----:B------:R-:W-:Y:S01]  /*21e0*/  UIADD3.X UR37, UPT, UPT, UR31, URZ, URZ, UP3, !UPT ;  /* 0x000000ff1f257290 */ /* 0x000fe20009ffe4ff */
        /* <DEDUP_REMOVED lines=8> */
[----:B------:R3:W-:Y:S01]  /*2270*/  UTCHMMA gdesc[UR10], gdesc[UR12], tmem[UR23], tmem[UR38], idesc[UR39], UPT ;  /* 0x00ff260c0a0075ea */ /* 0x0007e2000b800017 */
[----:B------:R-:W-:Y:S01]  /*2280*/  UMOV UR44, 0x0 ;  /* 0x00000000002c7882 */ /* 0x000fe20000000000 */
[----:B------:R-:W-:Y:S01]  /*2290*/  UMOV UR45, 0x4200010 ;  /* 0x04200010002d7882 */ /* 0x000fe20000000000 */
[----:B------:R3:W-:Y:S01]  /*22a0*/  UTCHMMA gdesc[UR16], gdesc[UR30], tmem[UR23], tmem[UR40], idesc[UR41], UPT ;  /* 0x00ff281e100075ea */ /* 0x0007e2000b800017 */
[----:B------:R3:W-:Y:S01]  /*22b0*/  UTCHMMA gdesc[UR6], gdesc[UR32], tmem[UR23], tmem[UR42], idesc[UR43], UPT ;  /* 0x00ff2a20060075ea */ /* 0x0007e2000b800017 */
[----:B------:R3:W-:Y:S01]  /*22c0*/  UTCHMMA gdesc[UR34], gdesc[UR36], tmem[UR23], tmem[UR44], idesc[UR45], UPT ;  /* 0x00ff2c24220075ea */ /* 0x0007e2000b800017 */
[----:B------:R-:W-:Y:S01]  /*22d0*/  NOP ;  /* 0x0000000000007918 */ /* 0x000fe20000000000 */
.L_x_62:
[----:B------:R-:W-:Y:S01]  /*22e0*/  ELECT P0, URZ, PT ;  /* 0x0000000000ff782f */ /* 0x000fe20003800000 */
[----:B---3--:R-:W-:-:S03]  /*22f0*/  UIADD3 UR6, UPT, UPT, UR28, 0x12020, URZ ;  /* 0x000120201c067890 */ /* 0x008fc6000fffe0ff */
[----:B------:R-:W-:Y:S01]  /*2300*/  ISETP.LT.U32.AND P0, PT, R68, 0x20, P0 ;  /* 0x000000204400780c */ /* 0x000fe20000701070 */
[----:B------:R-:W-:-:S12]  /*2310*/  UMOV UR7, URZ ;  /* 0x000000ff00077c82 */ /* 0x000fd80008000000 */
[----:B------:R-:W-:Y:S01]  /*2320*/  VOTEU.ANY UP0, P0 ;  /* 0x0000000000ff7886 */ /* 0x000fe20000000100 */
[----:B------:R-:W-:-:S04]  /*2330*/  VOTEU.ANY UP1, P0 ;  /* 0x0000000000ff7886 */ /* 0x000fc80000020100 */
[----:B------:R-:W-:Y:S02]  /*2340*/  @UP0 UMOV UR6, UR6 ;  /* 0x0000000600060c82 */ /* 0x000fe40008000000 */
[----:B------:R3:W-:Y:S01]  /*2350*/  @UP1 UTCBAR [UR6], URZ ;  /* 0x000000ff060013e9 */ /* 0x0007e200080000ff */
[----:B------:R-:W-:Y:S06]  /*2360*/  BAR.SYNC.DEFER_BLOCKING 0x0 ;  /* 0x0000000000007b1d */ /* 0x000fec0000010000 */
[----:B------:R-:W4:Y:S02]  /*2370*/  SYNCS.PHASECHK.TRANS64.TRYWAIT P0, [UR28+0x12020], R2 ;  /* 0x01202002ff0075a7 */ /* 0x000f24000800111c */
[----:B---34-:R-:W-:Y:S05]  /*2380*/  @!P0 BRA `(.L_x_63) ;  /* 0x0000000800708947 */ /* 0x018fea0003800000 */
.L_x_77:
[----:B------:R-:W-:Y:S02]  /*2390*/  UIADD3 UR9, UPT, UPT, UR9, 0x1, URZ ;  /* 0x0000000109097890 */ /* 0x000fe4000fffe0ff */
[----:B------:R-:W-:Y:S02]  /*23a0*/  UIADD3 UR18, UPT, UPT, UR18, 0x40, URZ ;  /* 0x0000004012127890 */ /* 0x000fe4000fffe0ff */
[----:B------:R-:W-:-:S04]  /*23b0*/  UISETP.NE.U32.AND UP0, UPT, UR9, 0x3, UPT ;  /* 0x000000030900788c */ /* 0x000fc8000bf05070 */
[----:B------:R-:W-:Y:S02]  /*23c0*/  USEL UR5, URZ, 0x1, UP0 ;  /* 0x00000001ff057887 */ /* 0x000fe40008000000 */
[----:B------:R-:W-:Y:S02]  /*23d0*/  USEL UR9, UR9, URZ, UP0 ;  /* 0x000000ff09097287 */ /* 0x000fe40008000000 */
[----:B--2---:R-:W-:Y:S02]  /*23e0*/  UISETP.GE.AND UP0, UPT, UR18, UR29, UPT ;  /* 0x0000001d1200728c */ /* 0x004fe4000bf06270 */
[----:B------:R-:W-:-:S07]  /*23f0*/  ULOP3.LUT UR4, UR4, UR5, URZ, 0x3c, !UPT ;  /* 0x0000000504047292 */ /* 0x000fce000f8e3cff */
[----:B------:R-:W-:Y:S05]  /*2400*/  BRA.U !UP0, `(.L_x_64) ;  /* 0xfffffff908b47547 */ /* 0x000fea000b83ffff */
.L_x_57:
[----:B---34-:R-:W-:Y:S06]  /*2410*/  BAR.SYNC.DEFER_BLOCKING 0x0 ;  /* 0x0000000000007b1d */ /* 0x018fec0000010000 */
[----:B------:R-:W-:Y:S04]  /*2420*/  BSSY.RECONVERGENT B5, `(.L_x_65) ;  /* 0x0000004000057945 */ /* 0x000fe80003800200 */
[----:B------:R-:W-:Y:S05]  /*2430*/  @P3 BRA `(.L_x_66) ;  /* 0x0000000000083947 */ /* 0x000fea0003800000 */
[----:B------:R-:W2:Y:S02]  /*2440*/  SYNCS.CCTL.IV [UR8+0x12000] ;  /* 0x01200000ff0079b1 */ /* 0x000ea40008000008 */
[----:B--2---:R-:W2:Y:S02]  /*2450*/  SYNCS.CCTL.IV [UR8+0x12020] ;  /* 0x01202000ff0079b1 */ /* 0x004ea40008000008 */
.L_x_66:
[----:B------:R-:W-:Y:S05]  /*2460*/  BSYNC.RECONVERGENT B5 ;  /* 0x0000000000057941 */ /* 0x000fea0003800200 */
.L_x_65:
[----:B--2---:R-:W-:Y:S06]  /*2470*/  BAR.SYNC.DEFER_BLOCKING 0x0 ;  /* 0x0000000000007b1d */ /* 0x004fec0000010000 */
[----:B------:R-:W-:Y:S04]  /*2480*/  BSSY.RECONVERGENT B5, `(.L_x_67) ;  /* 0x0000004000057945 */ /* 0x000fe80003800200 */
[----:B------:R-:W-:Y:S05]  /*2490*/  @P3 BRA `(.L_x_68) ;  /* 0x0000000000083947 */ /* 0x000fea0003800000 */
[----:B------:R-:W2:Y:S02]  /*24a0*/  SYNCS.CCTL.IV [UR8+0x12008] ;  /* 0x01200800ff0079b1 */ /* 0x000ea40008000008 */
[----:B--2---:R-:W2:Y:S02]  /*24b0*/  SYNCS.CCTL.IV [UR8+0x12028] ;  /* 0x01202800ff0079b1 */ /* 0x004ea40008000008 */
.L_x_68:
[----:B------:R-:W-:Y:S05]  /*24c0*/  BSYNC.RECONVERGENT B5 ;  /* 0x0000000000057941 */ /* 0x000fea0003800200 */
.L_x_67:
[----:B--2---:R-:W-:Y:S06]  /*24d0*/  BAR.SYNC.DEFER_BLOCKING 0x0 ;  /* 0x0000000000007b1d */ /* 0x004fec0000010000 */
[----:B------:R-:W-:Y:S04]  /*24e0*/  BSSY.RECONVERGENT B5, `(.L_x_69) ;  /* 0x0000004000057945 */ /* 0x000fe80003800200 */
[----:B------:R-:W-:Y:S05]  /*24f0*/  @P3 BRA `(.L_x_70) ;  /* 0x0000000000083947 */ /* 0x000fea0003800000 */
[----:B------:R-:W2:Y:S02]  /*2500*/  SYNCS.CCTL.IV [UR8+0x12010] ;  /* 0x01201000ff0079b1 */ /* 0x000ea40008000008 */
[----:B--2---:R-:W2:Y:S02]  /*2510*/  SYNCS.CCTL.IV [UR8+0x12030] ;  /* 0x01203000ff0079b1 */ /* 0x004ea40008000008 */
.L_x_70:
[----:B------:R-:W-:Y:S05]  /*2520*/  BSYNC.RECONVERGENT B5 ;  /* 0x0000000000057941 */ /* 0x000fea0003800200 */
.L_x_69:
[----:B------:R-:W-:Y:S01]  /*2530*/  USHF.L.U32 UR4, UR22, 0x15, URZ ;  /* 0x0000001516047899 */ /* 0x000fe200080006ff */
[C---:B------:R-:W-:Y:S01]  /*2540*/  IMAD.SHL.U32 R4, R0.reuse, 0x80, RZ ;  /* 0x0000008000047824 */ /* 0x040fe200078e00ff */
[----:B------:R-:W-:Y:S01]  /*2550*/  ELECT P0, URZ, PT ;  /* 0x0000000000ff782f */ /* 0x000fe20003800000 */
[C---:B------:R-:W-:Y:S01]  /*2560*/  IMAD.SHL.U32 R2, R0.reuse, 0x40, RZ ;  /* 0x0000004000027824 */ /* 0x040fe200078e00ff */
[----:B------:R-:W-:Y:S01]  /*2570*/  ULOP3.LUT UR4, UR4, 0x600000, URZ, 0xc0, !UPT ;  /* 0x0060000004047892 */ /* 0x000fe2000f8ec0ff */
[----:B------:R-:W-:Y:S01]  /*2580*/  IMAD.SHL.U32 R3, R0, 0x10, RZ ;  /* 0x0000001000037824 */ /* 0x000fe200078e00ff */
[----:B------:R-:W-:Y:S01]  /*2590*/  LOP3.LUT R5, R4, 0x780, RZ, 0xc0, !PT ;  /* 0x0000078004057812 */ /* 0x000fe200078ec0ff */
[----:B------:R-:W-:Y:S01]  /*25a0*/  IMAD.SHL.U32 R0, R0, 0x200, RZ ;  /* 0x0000020000007824 */ /* 0x000fe200078e00ff */
[----:B------:R-:W-:Y:S01]  /*25b0*/  LOP3.LUT R2, R2, 0x1800, RZ, 0xc0, !PT ;  /* 0x0000180002027812 */ /* 0x000fe200078ec0ff */
[----:B------:R-:W-:Y:S01]  /*25c0*/  UIADD3 UR4, UPT, UPT, UR23, UR4, URZ ;  /* 0x0000000417047290 */ /* 0x000fe2000fffe0ff */
[----:B------:R-:W-:Y:S01]  /*25d0*/  ISETP.LT.U32.AND P0, PT, R68, 0x40, P0 ;  /* 0x000000404400780c */ /* 0x000fe20000701070 */
[----:B------:R-:W-:Y:S01]  /*25e0*/  ULOP3.LUT UR22, UR22, 0x1, URZ, 0xc0, !UPT ;  /* 0x0000000116167892 */ /* 0x000fe2000f8ec0ff */
[----:B------:R-:W-:Y:S01]  /*25f0*/  LOP3.LUT R5, R5, 0x2000, R0, 0xf8, !PT ;  /* 0x0000200005057812 */ /* 0x000fe200078ef800 */
[----:B------:R-:W-:Y:S01]  /*2600*/  UMOV UR6, UR19 ;  /* 0x0000001300067c82 */ /* 0x000fe20008000000 */
[----:B------:R-:W-:Y:S01]  /*2610*/  LOP3.LUT R2, R2, 0x70, R3, 0xf8, !PT ;  /* 0x0000007002027812 */ /* 0x000fe200078ef803 */
[----:B------:R-:W-:-:S03]  /*2620*/  ULEA UR5, UR22, UR15, 0x6 ;  /* 0x0000000f16057291 */ /* 0x000fc6000f8e30ff */
[----:B------:R-:W-:Y:S02]  /*2630*/  LOP3.LUT R0, R5, R2, RZ, 0xfc, !PT ;  /* 0x0000000205007212 */ /* 0x000fe400078efcff */
[----:B-----5:R-:W-:Y:S01]  /*2640*/  LDTM.16dp32bit_t0_t15.x64 R4, tmem[UR4] ;  /* 0x00000004000479ee */ /* 0x020fe20008b00000 */
[----:B------:R-:W3:Y:S01]  /*2650*/  LDTM.16dp32bit_t16_t31.x64 R4, tmem[UR4+0x40] ;  /* 0x00004004000479ee */ /* 0x000ee20008b20000 */
[----:B------:R-:W-:Y:S01]  /*2660*/  NOP ;  /* 0x0000000000007918 */ /* 0x000fe20000000000 */
[C---:B------:R-:W-:Y:S01]  /*2670*/  LOP3.LUT R2, R0.reuse, 0x10, RZ, 0x3c, !PT ;  /* 0x0000001000027812 */ /* 0x040fe200078e3cff */
[----:B------:R-:W-:Y:S01]  /*2680*/  ULEA UR4, UR22, UR8, 0xd ;  /* 0x0000000816047291 */ /* 0x000fe2000f8e68ff */
[----:B------:R-:W-:Y:S01]  /*2690*/  LOP3.LUT R3, R0, 0x20, RZ, 0x3c, !PT ;  /* 0x0000002000037812 */ /* 0x000fe200078e3cff */
[----:B---3--:R-:W-:Y:S01]  /*26a0*/  VOTEU.ANY UP1, P0 ;  /* 0x0000000000ff7886 */ /* 0x008fe20000020100 */
[----:B------:R-:W-:Y:S01]  /*26b0*/  VOTEU.ANY UP0, P0 ;  /* 0x0000000000ff7886 */ /* 0x000fe20000000100 */
[----:B------:R-:W-:-:S02]  /*26c0*/  F2FP.F16.F32.PACK_AB R4, R5, R4 ;  /* 0x000000040504723e */ /* 0x000fc400000000ff */
[----:B------:R-:W-:Y:S02]  /*26d0*/  F2FP.F16.F32.PACK_AB R5, R7, R6 ;  /* 0x000000060705723e */ /* 0x000fe400000000ff */
[----:B------:R-:W-:Y:S02]  /*26e0*/  F2FP.F16.F32.PACK_AB R12, R13, R12 ;  /* 0x0000000c0d0c723e */ /* 0x000fe400000000ff */
[----:B------:R-:W-:Y:S02]  /*26f0*/  F2FP.F16.F32.PACK_AB R6, R9, R8 ;  /* 0x000000080906723e */ /* 0x000fe400000000ff */
[----:B------:R-:W-:Y:S02]  /*2700*/  F2FP.F16.F32.PACK_AB R7, R11, R10 ;  /* 0x0000000a0b07723e */ /* 0x000fe400000000ff */
[----:B------:R-:W-:Y:S02]  /*2710*/  F2FP.F16.F32.PACK_AB R13, R15, R14 ;  /* 0x0000000e0f0d723e */ /* 0x000fe400000000ff */
[----:B------:R-:W-:Y:S01]  /*2720*/  F2FP.F16.F32.PACK_AB R20, R21, R20 ;  /* 0x000000141514723e */ /* 0x000fe200000000ff */
[----:B--2---:R2:W-:Y:S01]  /*2730*/  STS.128 [R0+UR8], R4 ;  /* 0x0000000400007988 */ /* 0x0045e20008000c08 */
[----:B------:R-:W-:-:S02]  /*2740*/  F2FP.F16.F32.PACK_AB R14, R17, R16 ;  /* 0x00000010110e723e */ /* 0x000fc400000000ff */
[----:B------:R-:W-:Y:S02]  /*2750*/  F2FP.F16.F32.PACK_AB R15, R19, R18 ;  /* 0x00000012130f723e */ /* 0x000fe400000000ff */
[----:B------:R-:W-:Y:S02]  /*2760*/  F2FP.F16.F32.PACK_AB R21, R23, R22 ;  /* 0x000000161715723e */ /* 0x000fe400000000ff */
[----:B------:R-:W-:Y:S01]  /*2770*/  F2FP.F16.F32.PACK_AB R28, R29, R28 ;  /* 0x0000001c1d1c723e */ /* 0x000fe200000000ff */
[----:B------:R2:W-:Y:S01]  /*2780*/  STS.128 [R2+UR8], R12 ;  /* 0x0000000c02007988 */ /* 0x0005e20008000c08 */
[----:B------:R-:W-:Y:S02]  /*2790*/  F2FP.F16.F32.PACK_AB R22, R25, R24 ;  /* 0x000000181916723e */ /* 0x000fe400000000ff */
[----:B------:R-:W-:Y:S02]  /*27a0*/  F2FP.F16.F32.PACK_AB R23, R27, R26 ;  /* 0x0000001a1b17723e */ /* 0x000fe400000000ff */
[----:B------:R-:W-:-:S02]  /*27b0*/  F2FP.F16.F32.PACK_AB R29, R31, R30 ;  /* 0x0000001e1f1d723e */ /* 0x000fc400000000ff */
[----:B------:R-:W-:Y:S01]  /*27c0*/  F2FP.F16.F32.PACK_AB R36, R37, R36 ;  /* 0x000000242524723e */ /* 0x000fe200000000ff */
[----:B------:R2:W-:Y:S01]  /*27d0*/  STS.128 [R3+UR8], R20 ;  /* 0x0000001403007988 */ /* 0x0005e20008000c08 */
[----:B------:R-:W-:Y:S02]  /*27e0*/  F2FP.F16.F32.PACK_AB R30, R33, R32 ;  /* 0x00000020211e723e */ /* 0x000fe400000000ff */
[----:B------:R-:W-:Y:S02]  /*27f0*/  F2FP.F16.F32.PACK_AB R31, R35, R34 ;  /* 0x00000022231f723e */ /* 0x000fe400000000ff */
[----:B------:R-:W-:Y:S02]  /*2800*/  F2FP.F16.F32.PACK_AB R37, R39, R38 ;  /* 0x000000262725723e */ /* 0x000fe400000000ff */
[----:B------:R-:W-:Y:S02]  /*2810*/  F2FP.F16.F32.PACK_AB R44, R45, R44 ;  /* 0x0000002c2d2c723e */ /* 0x000fe400000000ff */
[----:B------:R-:W-:-:S02]  /*2820*/  LOP3.LUT R8, R0, 0x30, RZ, 0x3c, !PT ;  /* 0x0000003000087812 */ /* 0x000fc400078e3cff */
[----:B------:R-:W-:Y:S02]  /*2830*/  F2FP.F16.F32.PACK_AB R38, R41, R40 ;  /* 0x000000282926723e */ /* 0x000fe400000000ff */
[----:B------:R-:W-:Y:S01]  /*2840*/  F2FP.F16.F32.PACK_AB R39, R43, R42 ;  /* 0x0000002a2b27723e */ /* 0x000fe200000000ff */
[----:B------:R2:W-:Y:S01]  /*2850*/  STS.128 [R8+UR8], R28 ;  /* 0x0000001c08007988 */ /* 0x0005e20008000c08 */
[----:B------:R-:W-:Y:S02]  /*2860*/  F2FP.F16.F32.PACK_AB R45, R47, R46 ;  /* 0x0000002e2f2d723e */ /* 0x000fe400000000ff */
[----:B------:R-:W-:Y:S02]  /*2870*/  F2FP.F16.F32.PACK_AB R52, R53, R52 ;  /* 0x000000343534723e */ /* 0x000fe400000000ff */
[----:B------:R-:W-:Y:S02]  /*2880*/  LOP3.LUT R9, R0, 0x40, RZ, 0x3c, !PT ;  /* 0x0000004000097812 */ /* 0x000fe400078e3cff */
[----:B------:R-:W-:-:S02]  /*2890*/  F2FP.F16.F32.PACK_AB R46, R49, R48 ;  /* 0x00000030312e723e */ /* 0x000fc400000000ff */
[----:B------:R-:W-:Y:S01]  /*28a0*/  F2FP.F16.F32.PACK_AB R47, R51, R50 ;  /* 0x00000032332f723e */ /* 0x000fe200000000ff */
[----:B------:R2:W-:Y:S01]  /*28b0*/  STS.128 [R9+UR8], R36 ;  /* 0x0000002409007988 */ /* 0x0005e20008000c08 */
[----:B------:R-:W-:Y:S02]  /*28c0*/  F2FP.F16.F32.PACK_AB R53, R55, R54 ;  /* 0x000000363735723e */ /* 0x000fe400000000ff */
[----:B------:R-:W-:Y:S02]  /*28d0*/  F2FP.F16.F32.PACK_AB R60, R61, R60 ;  /* 0x0000003c3d3c723e */ /* 0x000fe400000000ff */
[----:B------:R-:W-:Y:S02]  /*28e0*/  LOP3.LUT R10, R0, 0x50, RZ, 0x3c, !PT ;  /* 0x00000050000a7812 */ /* 0x000fe400078e3cff */
[----:B------:R-:W-:Y:S02]  /*28f0*/  F2FP.F16.F32.PACK_AB R54, R57, R56 ;  /* 0x000000383936723e */ /* 0x000fe400000000ff */
[----:B------:R-:W-:Y:S01]  /*2900*/  F2FP.F16.F32.PACK_AB R55, R59, R58 ;  /* 0x0000003a3b37723e */ /* 0x000fe200000000ff */
[----:B------:R2:W-:Y:S01]  /*2910*/  STS.128 [R10+UR8], R44 ;  /* 0x0000002c0a007988 */ /* 0x0005e20008000c08 */
[----:B------:R-:W-:-:S02]  /*2920*/  F2FP.F16.F32.PACK_AB R61, R63, R62 ;  /* 0x0000003e3f3d723e */ /* 0x000fc400000000ff */
[C---:B------:R-:W-:Y:S02]  /*2930*/  LOP3.LUT R11, R0.reuse, 0x60, RZ, 0x3c, !PT ;  /* 0x00000060000b7812 */ /* 0x040fe400078e3cff */
[----:B------:R-:W-:Y:S02]  /*2940*/  F2FP.F16.F32.PACK_AB R62, R65, R64 ;  /* 0x00000040413e723e */ /* 0x000fe400000000ff */
[----:B------:R-:W-:Y:S01]  /*2950*/  F2FP.F16.F32.PACK_AB R63, R67, R66 ;  /* 0x00000042433f723e */ /* 0x000fe200000000ff */
[----:B------:R2:W-:Y:S01]  /*2960*/  STS.128 [R11+UR8], R52 ;  /* 0x000000340b007988 */ /* 0x0005e20008000c08 */
[----:B------:R-:W-:-:S05]  /*2970*/  LOP3.LUT R16, R0, 0x70, RZ, 0x3c, !PT ;  /* 0x0000007000107812 */ /* 0x000fca00078e3cff */
[----:B------:R2:W-:Y:S01]  /*2980*/  STS.128 [R16+UR8], R60 ;  /* 0x0000003c10007988 */ /* 0x0005e20008000c08 */
[----:B------:R3:W-:Y:S06]  /*2990*/  MEMBAR.ALL.CTA ;  /* 0x0000000000007992 */ /* 0x0007ec0000008000 */
[----:B---3--:R-:W3:Y:S02]  /*29a0*/  FENCE.VIEW.ASYNC.S ;  /* 0x00000000000073c6 */ /* 0x008ee40000000000 */
[----:B---3--:R-:W-:Y:S06]  /*29b0*/  BAR.SYNC.DEFER_BLOCKING 0x0 ;  /* 0x0000000000007b1d */ /* 0x008fec0000010000 */
[----:B------:R2:W-:Y:S01]  /*29c0*/  @UP1 UTMASTG.2D [UR4], [UR20] ;  /* 0x00000004140013b5 */ /* 0x0005e20008008000 */
[----:B------:R0:W-:Y:S01]  /*29d0*/  UTMACMDFLUSH ;  /* 0x00000000000079b7 */ /* 0x0001e20000000000 */
[----:B------:R-:W-:-:S04]  /*29e0*/  DEPBAR.LE SB0, 0x0 ;  /* 0x000080000000791a */ /* 0x000fc80000000000 */
[----:B------:R-:W-:Y:S08]  /*29f0*/  BAR.SYNC.DEFER_BLOCKING 0x0 ;  /* 0x0000000000007b1d */ /* 0x000ff00000010000 */
[----:B------:R-:W-:Y:S06]  /*2a00*/  BAR.SYNC.DEFER_BLOCKING 0x0 ;  /* 0x0000000000007b1d */ /* 0x000fec0000010000 */
[----:B--2---:R-:W-:Y:S05]  /*2a10*/  @P2 BRA `(.L_x_71) ;  /* 0x0000000000a02947 */ /* 0x004fea0003800000 */
[----:B------:R-:W2:Y:S01]  /*2a20*/  S2UR UR5, SR_CgaCtaId ;  /* 0x00000000000579c3 */ /* 0x000ea20000008800 */
[----:B------:R-:W-:Y:S01]  /*2a30*/  NOP ;  /* 0x0000000000007918 */ /* 0x000fe20000000000 */
[----:B------:R-:W-:Y:S01]  /*2a40*/  UMOV UR4, 0x50 ;  /* 0x0000005000047882 */ /* 0x000fe20000000000 */
[----:B------:R-:W-:Y:S02]  /*2a50*/  IMAD.U32 R0, RZ, RZ, UR23 ;  /* 0x00000017ff007e24 */ /* 0x000fe4000f8e00ff */
[----:B------:R-:W-:Y:S02]  /*2a60*/  IMAD.MOV.U32 R3, RZ, RZ, 0xf ;  /* 0x0000000fff037424 */ /* 0x000fe400078e00ff */
[----:B------:R-:W-:Y:S01]  /*2a70*/  IMAD.MOV.U32 R7, RZ, RZ, 0x1 ;  /* 0x00000001ff077424 */ /* 0x000fe200078e00ff */
[----:B------:R-:W-:-:S04]  /*2a80*/  LOP3.LUT R0, R0, 0xffff, RZ, 0xc0, !PT ;  /* 0x0000ffff00007812 */ /* 0x000fc800078ec0ff */
[----:B------:R-:W-:-:S05]  /*2a90*/  SHF.R.U32.HI R0, RZ, 0x5, R0 ;  /* 0x00000005ff007819 */ /* 0x000fca0000011600 */
[----:B------:R-:W-:Y:S01]  /*2aa0*/  VIADD R2, R0, 0x10 ;  /* 0x0000001000027836 */ /* 0x000fe20000000000 */
[----:B------:R-:W-:Y:S01]  /*2ab0*/  SHF.L.U32 R0, R3, R0, RZ ;  /* 0x0000000003007219 */ /* 0x000fe200000006ff */
[----:B--2---:R-:W-:-:S03]  /*2ac0*/  ULEA UR6, UR5, UR4, 0x18 ;  /* 0x0000000405067291 */ /* 0x004fc6000f8ec0ff */
[----:B------:R-:W-:-:S04]  /*2ad0*/  SHF.L.U32 R3, R7, R2, RZ ;  /* 0x0000000207037219 */ /* 0x000fc800000006ff */
[----:B------:R-:W-:Y:S02]  /*2ae0*/  LOP3.LUT R0, R3, R0, RZ, 0xfc, !PT ;  /* 0x0000000003007212 */ /* 0x000fe400078efcff */
[----:B------:R-:W2:Y:S02]  /*2af0*/  LDS R5, [UR6] ;  /* 0x00000006ff057984 */ /* 0x000ea40008000800 */
[C---:B------:R-:W-:Y:S02]  /*2b00*/  LOP3.LUT R2, R0.reuse, 0xffff, RZ, 0xc0, !PT ;  /* 0x0000ffff00027812 */ /* 0x040fe400078ec0ff */
[----:B--2---:R-:W-:-:S04]  /*2b10*/  LOP3.LUT R3, R0, 0xffff, R5, 0x80, !PT ;  /* 0x0000ffff00037812 */ /* 0x004fc800078e8005 */
[----:B------:R-:W-:-:S13]  /*2b20*/  ISETP.NE.AND P0, PT, R3, R2, PT ;  /* 0x000000020300720c */ /* 0x000fda0003f05270 */
[----:B------:R-:W-:Y:S05]  /*2b30*/  @P0 BRA `(.L_x_72) ;  /* 0x0000000000500947 */ /* 0x000fea0003800000 */
[----:B------:R-:W-:Y:S02]  /*2b40*/  SHF.R.U32.HI R5, RZ, 0x10, R5 ;  /* 0x00000010ff057819 */ /* 0x000fe40000011605 */
[----:B------:R-:W-:-:S04]  /*2b50*/  SHF.R.U32.HI R2, RZ, 0x10, R0 ;  /* 0x00000010ff027819 */ /* 0x000fc80000011600 */
[----:B------:R-:W-:-:S04]  /*2b60*/  LOP3.LUT R5, R5, R2, RZ, 0xc0, !PT ;  /* 0x0000000205057212 */ /* 0x000fc800078ec0ff */
[----:B------:R-:W-:-:S13]  /*2b70*/  ISETP.NE.AND P0, PT, R5, R2, PT ;  /* 0x000000020500720c */ /* 0x000fda0003f05270 */
[----:B------:R-:W-:Y:S05]  /*2b80*/  @P0 BRA `(.L_x_73) ;  /* 0x0000000000300947 */ /* 0x000fea0003800000 */
[----:B------:R-:W-:Y:S01]  /*2b90*/  R2UR UR4, R0 ;  /* 0x00000000000472ca */ /* 0x000fe200000e0000 */
[----:B------:R-:W-:Y:S01]  /*2ba0*/  VOTEU.ANY UR5, UPT, PT ;  /* 0x0000000000057886 */ /* 0x000fe200038e0100 */
[----:B------:R-:W2:Y:S01]  /*2bb0*/  S2R R0, SR_LANEID ;  /* 0x0000000000007919 */ /* 0x000ea20000000000 */
[----:B------:R-:W-:-:S10]  /*2bc0*/  UFLO.U32 UR5, UR5 ;  /* 0x00000005000572bd */ /* 0x000fd400080e0000 */
[----:B------:R-:W-:-:S06]  /*2bd0*/  ULOP3.LUT UR4, URZ, UR4, URZ, 0x33, !UPT ;  /* 0x00000004ff047292 */ /* 0x000fcc000f8e33ff */
[----:B------:R-:W-:-:S04]  /*2be0*/  IMAD.U32 R2, RZ, RZ, UR4 ;  /* 0x00000004ff027e24 */ /* 0x000fc8000f8e00ff */
[----:B------:R-:W3:Y:S02]  /*2bf0*/  REDUX UR7, R2 ;  /* 0x00000000020773c4 */ /* 0x000ee40000000000 */
[----:B------:R4:W-:Y:S01]  /*2c00*/  UTCATOMSWS.AND URZ, UR4 ;  /* 0x0000000400ff79e3 */ /* 0x0009e20008000000 */
[----:B--2---:R-:W-:Y:S01]  /*2c10*/  ISETP.EQ.U32.AND P0, PT, R0, UR5, PT ;  /* 0x0000000500007c0c */ /* 0x004fe2000bf02070 */
[----:B---3--:R-:W-:-:S12]  /*2c20*/  IMAD.U32 R0, RZ, RZ, UR7 ;  /* 0x00000007ff007e24 */ /* 0x008fd8000f8e00ff */
[----:B------:R4:W-:Y:S01]  /*2c30*/  @P0 ATOMS.AND RZ, [UR6], R0 ;  /* 0x00000000ffff098c */ /* 0x0009e2000a800006 */
[----:B------:R-:W-:Y:S05]  /*2c40*/  BRA `(.L_x_71) ;  /* 0x0000000000147947 */ /* 0x000fea0003800000 */
.L_x_73:
[----:B------:R-:W-:-:S07]  /*2c50*/  MOV R2, 0x2c70 ;  /* 0x00002c7000027802 */ /* 0x000fce0000000f00 */
[----:B-1----:R-:W-:Y:S05]  /*2c60*/  CALL.REL.NOINC `($__internal_0_$__cuda_sm10x_tcgen05_guardrail_trap_col_being_dealloced_not_returned_by_alloc) ;  /* 0x0000000000447944 */ /* 0x002fea0003c00000 */
[----:B------:R-:W-:Y:S05]  /*2c70*/  BRA `(.L_x_71) ;  /* 0x0000000000087947 */ /* 0x000fea0003800000 */
.L_x_72:
[----:B------:R-:W-:-:S07]  /*2c80*/  MOV R2, 0x2ca0 ;  /* 0x00002ca000027802 */ /* 0x000fce0000000f00 */
[----:B-1----:R-:W-:Y:S05]  /*2c90*/  CALL.REL.NOINC `($__internal_2_$__cuda_sm10x_tcgen05_guardrail_trap_unallocated_columns_being_dealloced) ;  /* 0x0000000000507944 */ /* 0x002fea0003c00000 */
.L_x_71:
[----:B------:R-:W-:Y:S01]  /*2ca0*/  NOP ;  /* 0x0000000000007918 */ /* 0x000fe20000000000 */
[----:B----4-:R-:W-:Y:S05]  /*2cb0*/  EXIT ;  /* 0x000000000000794d */ /* 0x010fea0003800000 */
.L_x_58:
[----:B------:R-:W2:Y:S02]  /*2cc0*/  SYNCS.PHASECHK.TRANS64.TRYWAIT P0, [UR8+0x12000], RZ ;  /* 0x012000ffff0075a7 */ /* 0x000ea40008001108 */
[----:B--2---:R-:W-:Y:S05]  /*2cd0*/  @!P0 BRA `(.L_x_58) ;  /* 0xfffffffc00f88947 */ /* 0x004fea000383ffff */
[----:B------:R-:W-:Y:S05]  /*2ce0*/  BRA `(.L_x_74) ;  /* 0xffffffec00c07947 */ /* 0x000fea000383ffff */
.L_x_60:
[----:B------:R-:W2:Y:S02]  /*2cf0*/  SYNCS.PHASECHK.TRANS64.TRYWAIT P1, [UR8+0x12020], RZ ;  /* 0x012020ffff0075a7 */ /* 0x000ea40008021108 */
[----:B--2---:R-:W-:Y:S05]  /*2d00*/  @!P1 BRA `(.L_x_60) ;  /* 0xfffffffc00f89947 */ /* 0x004fea000383ffff */
[----:B------:R-:W-:Y:S05]  /*2d10*/  BRA `(.L_x_75) ;  /* 0xfffffff0005c7947 */ /* 0x000fea000383ffff */
.L_x_61:
[----:B------:R-:W3:Y:S02]  /*2d20*/  SYNCS.PHASECHK.TRANS64.TRYWAIT P0, [UR28+0x12000], R2 ;  /* 0x01200002ff0075a7 */ /* 0x000ee4000800111c */
[----:B---3--:R-:W-:Y:S05]  /*2d30*/  @!P0 BRA `(.L_x_61) ;  /* 0xfffffffc00f88947 */ /* 0x008fea000383ffff */
[----:B------:R-:W-:Y:S05]  /*2d40*/  BRA `(.L_x_76) ;  /* 0xfffffff000dc7947 */ /* 0x000fea000383ffff */
.L_x_63:
[----:B------:R-:W3:Y:S02]  /*2d50*/  SYNCS.PHASECHK.TRANS64.TRYWAIT P0, [UR28+0x12020], R2 ;  /* 0x01202002ff0075a7 */ /* 0x000ee4000800111c */
[----:B---3--:R-:W-:Y:S05]  /*2d60*/  @!P0 BRA `(.L_x_63) ;  /* 0xfffffffc00f88947 */ /* 0x008fea000383ffff */
[----:B------:R-:W-:Y:S05]  /*2d70*/  BRA `(.L_x_77) ;  /* 0xfffffff400847947 */ /* 0x000fea000383ffff */
        .weak           $__internal_0_$__cuda_sm10x_tcgen05_guardrail_trap_col_being_dealloced_not_returned_by_alloc
        .type           $__internal_0_$__cuda_sm10x_tcgen05_guardrail_trap_col_being_dealloced_not_returned_by_alloc,@function
        .size           $__internal_0_$__cuda_sm10x_tcgen05_guardrail_trap_col_being_dealloced_not_returned_by_alloc,($__internal_1_$__cuda_sm10x_tcgen05_guardrail_trap_phase_invalid_during_alloc - $__internal_0_$__cuda_sm10x_tcgen05_guardrail_trap_col_being_dealloced_not_returned_by_alloc)
$__internal_0_$__cuda_sm10x_tcgen05_guardrail_trap_col_being_dealloced_not_returned_by_alloc:
[----:B------:R-:W-:Y:S05]  /*2d80*/  BPT.TRAP 0x1 ;  /* 0x000000040000795c */ /* 0x000fea0000300000 */
[----:B------:R-:W-:-:S04]  /*2d90*/  IMAD.MOV.U32 R3, RZ, RZ, 0x0 ;  /* 0x00000000ff037424 */ /* 0x000fc800078e00ff */
[----:B------:R-:W-:Y:S05]  /*2da0*/  RET.REL.NODEC R2 `(gluon_tcgen05) ;  /* 0xffffffd002947950 */ /* 0x000fea0003c3ffff */
        .weak           $__internal_1_$__cuda_sm10x_tcgen05_guardrail_trap_phase_invalid_during_alloc
        .type           $__internal_1_$__cuda_sm10x_tcgen05_guardrail_trap_phase_invalid_during_alloc,@function
        .size           $__internal_1_$__cuda_sm10x_tcgen05_guardrail_trap_phase_invalid_during_alloc,($__internal_2_$__cuda_sm10x_tcgen05_guardrail_trap_unallocated_columns_being_dealloced - $__internal_1_$__cuda_sm10x_tcgen05_guardrail_trap_phase_invalid_during_alloc)
$__internal_1_$__cuda_sm10x_tcgen05_guardrail_trap_phase_invalid_during_alloc:
[----:B------:R-:W-:Y:S05]  /*2db0*/  BPT.TRAP 0x1 ;  /* 0x000000040000795c */ /* 0x000fea0000300000 */
[----:B------:R-:W-:-:S04]  /*2dc0*/  IMAD.MOV.U32 R3, RZ, RZ, 0x0 ;  /* 0x00000000ff037424 */ /* 0x000fc800078e00ff */
[----:B------:R-:W-:Y:S05]  /*2dd0*/  RET.REL.NODEC R2 `(gluon_tcgen05) ;  /* 0xffffffd002887950 */ /* 0x000fea0003c3ffff */
        .weak           $__internal_2_$__cuda_sm10x_tcgen05_guardrail_trap_unallocated_columns_being_dealloced
        .type           $__internal_2_$__cuda_sm10x_tcgen05_guardrail_trap_unallocated_columns_being_dealloced,@function
        .size           $__internal_2_$__cuda_sm10x_tcgen05_guardrail_trap_unallocated_columns_being_dealloced,(.L_x_81 - $__internal_2_$__cuda_sm10x_tcgen05_guardrail_trap_unallocated_columns_being_dealloced)
$__internal_2_$__cuda_sm10x_tcgen05_guardrail_trap_unallocated_columns_being_dealloced:
[----:B------:R-:W-:Y:S05]  /*2de0*/  BPT.TRAP 0x1 ;  /* 0x000000040000795c */ /* 0x000fea0000300000 */
[----:B------:R-:W-:-:S04]  /*2df0*/  IMAD.MOV.U32 R3, RZ, RZ, 0x0 ;  /* 0x00000000ff037424 */ /* 0x000fc800078e00ff */
[----:B------:R-:W-:Y:S05]  /*2e00*/  RET.REL.NODEC R2 `(gluon_tcgen05) ;  /* 0xffffffd0027c7950 */ /* 0x000fea0003c3ffff */
.L_x_78:
[----:B------:R-:W-:-:S00]  /*2e10*/  BRA `(.L_x_78) ;  /* 0xfffffffc00fc7947 */ /* 0x000fc0000383ffff */
[----:B------:R-:W-:-:S00]  /*2e20*/  NOP ;  /* 0x0000000000007918 */ /* 0x000fc00000000000 */
        /* <DEDUP_REMOVED lines=13> */
.L_x_81:


//--------------------- .nv.shared.gluon_tcgen05  --------------------------
	.section	.nv.shared.gluon_tcgen05,"aw",@nobits
	.sectionflags	@""
	.align	16
	.zero		1024


//--------------------- .nv.shared.reserved.0     --------------------------
	.section	.nv.shared.reserved.0,"aw",@nobits
	.align	8
	.weak		__nv_reservedSMEM_offset_0_alias
	.size		__nv_reservedSMEM_offset_0_alias, 0, 64
	.other		__nv_reservedSMEM_offset_0_alias,@"STO_CUDA_RESERVED_SHARED STV_DEFAULT"
__nv_reservedSMEM_offset_0_alias:
	.zero		0
.nv.shared.reserved.0:
	.zero		64
	.weak		__nv_reservedSMEM_allocation_phase
	.type		__nv_reservedSMEM_allocation_phase,@object
	.size		__nv_reservedSMEM_allocation_phase,(.L_0 - __nv_reservedSMEM_allocation_phase)
__nv_reservedSMEM_allocation_phase:
	.zero		1
.L_0:
	.zero		7
	.weak		__nv_reservedSMEM_devtool_atexit_pc
	.type		__nv_reservedSMEM_devtool_atexit_pc,@object
	.size		__nv_reservedSMEM_devtool_atexit_pc,(__nv_reservedSMEM_allocation_mask - __nv_reservedSMEM_devtool_atexit_pc)
__nv_reservedSMEM_devtool_atexit_pc:
	.zero		8
	.weak		__nv_reservedSMEM_allocation_mask
	.type		__nv_reservedSMEM_allocation_mask,@object
	.size		__nv_reservedSMEM_allocation_mask,(.L_2 - __nv_reservedSMEM_allocation_mask)
__nv_reservedSMEM_allocation_mask:
	.zero		4
.L_2:


//--------------------- .nv.constant0.gluon_tcgen05 --------------------------
	.section	.nv.constant0.gluon_tcgen05,"a",@progbits
	.sectionflags	@""
	.align	4
.nv.constant0.gluon_tcgen05:
	.zero		976


//--------------------- SYMBOLS --------------------------

	.type		.nv.reservedSmem.offset0,@object
	.size		.nv.reservedSmem.offset0,0x4
	.type		.nv.reservedSmem.cap,@object
	.size		.nv.reservedSmem.cap,0x4
